//
// Generated by NVIDIA NVVM Compiler
//
// Compiler Build ID: CL-36424714
// Cuda compilation tools, release 13.0, V13.0.88
// Based on NVVM 20.0.0
//

.version 9.0
.target sm_100
.address_size 64

	// .globl	_Z14iterate_kernelPfS_S_S_S_S_iifff

.visible .entry _Z14iterate_kernelPfS_S_S_S_S_iifff(
	.param .u64 .ptr .align 1 _Z14iterate_kernelPfS_S_S_S_S_iifff_param_0,
	.param .u64 .ptr .align 1 _Z14iterate_kernelPfS_S_S_S_S_iifff_param_1,
	.param .u64 .ptr .align 1 _Z14iterate_kernelPfS_S_S_S_S_iifff_param_2,
	.param .u64 .ptr .align 1 _Z14iterate_kernelPfS_S_S_S_S_iifff_param_3,
	.param .u64 .ptr .align 1 _Z14iterate_kernelPfS_S_S_S_S_iifff_param_4,
	.param .u64 .ptr .align 1 _Z14iterate_kernelPfS_S_S_S_S_iifff_param_5,
	.param .u32 _Z14iterate_kernelPfS_S_S_S_S_iifff_param_6,
	.param .u32 _Z14iterate_kernelPfS_S_S_S_S_iifff_param_7,
	.param .f32 _Z14iterate_kernelPfS_S_S_S_S_iifff_param_8,
	.param .f32 _Z14iterate_kernelPfS_S_S_S_S_iifff_param_9,
	.param .f32 _Z14iterate_kernelPfS_S_S_S_S_iifff_param_10
)
{
	.reg .pred 	%p<5>;
	.reg .b32 	%r<29>;
	.reg .b32 	%f<125>;
	.reg .b64 	%rd<36>;
	.reg .b64 	%fd<106>;

	ld.param.u64 	%rd1, [_Z14iterate_kernelPfS_S_S_S_S_iifff_param_0];
	ld.param.u64 	%rd2, [_Z14iterate_kernelPfS_S_S_S_S_iifff_param_1];
	ld.param.u64 	%rd3, [_Z14iterate_kernelPfS_S_S_S_S_iifff_param_2];
	ld.param.u64 	%rd4, [_Z14iterate_kernelPfS_S_S_S_S_iifff_param_3];
	ld.param.u64 	%rd5, [_Z14iterate_kernelPfS_S_S_S_S_iifff_param_4];
	ld.param.u64 	%rd6, [_Z14iterate_kernelPfS_S_S_S_S_iifff_param_5];
	ld.param.u32 	%r1, [_Z14iterate_kernelPfS_S_S_S_S_iifff_param_6];
	ld.param.u32 	%r2, [_Z14iterate_kernelPfS_S_S_S_S_iifff_param_7];
	ld.param.f32 	%f1, [_Z14iterate_kernelPfS_S_S_S_S_iifff_param_8];
	ld.param.f32 	%f2, [_Z14iterate_kernelPfS_S_S_S_S_iifff_param_9];
	ld.param.f32 	%f3, [_Z14iterate_kernelPfS_S_S_S_S_iifff_param_10];
	cvta.to.global.u64 	%rd7, %rd6;
	cvta.to.global.u64 	%rd8, %rd5;
	cvta.to.global.u64 	%rd9, %rd4;
	cvta.to.global.u64 	%rd10, %rd3;
	cvta.to.global.u64 	%rd11, %rd1;
	cvta.to.global.u64 	%rd12, %rd2;
	mov.u32 	%r3, %tid.x;
	mov.u32 	%r4, %ctaid.x;
	mov.u32 	%r5, %ntid.x;
	mad.lo.s32 	%r6, %r4, %r5, %r3;
	mov.u32 	%r7, %tid.y;
	mov.u32 	%r8, %ctaid.y;
	mov.u32 	%r9, %ntid.y;
	mad.lo.s32 	%r10, %r8, %r9, %r7;
	mul.lo.s32 	%r11, %r1, %r10;
	add.s32 	%r12, %r11, %r6;
	add.s32 	%r13, %r6, -1;
	add.s32 	%r14, %r6, 1;
	add.s32 	%r15, %r10, -1;
	add.s32 	%r16, %r10, 1;
	setp.eq.s32 	%p1, %r6, 0;
	selp.b32 	%r17, 1, %r13, %p1;
	add.s32 	%r18, %r1, -1;
	setp.eq.s32 	%p2, %r6, %r18;
	add.s32 	%r19, %r1, -2;
	selp.b32 	%r20, %r19, %r14, %p2;
	setp.eq.s32 	%p3, %r10, 0;
	selp.b32 	%r21, 1, %r15, %p3;
	add.s32 	%r22, %r2, -1;
	setp.eq.s32 	%p4, %r10, %r22;
	add.s32 	%r23, %r2, -2;
	selp.b32 	%r24, %r23, %r16, %p4;
	add.s32 	%r25, %r20, %r11;
	add.s32 	%r26, %r11, %r17;
	mad.lo.s32 	%r27, %r24, %r1, %r6;
	mad.lo.s32 	%r28, %r1, %r21, %r6;
	mul.wide.s32 	%rd13, %r12, 4;
	add.s64 	%rd14, %rd12, %rd13;
	ld.global.f32 	%f4, [%rd14];
	mul.f32 	%f5, %f4, %f4;
	add.s64 	%rd15, %rd11, %rd13;
	ld.global.f32 	%f6, [%rd15];
	div.rn.f32 	%f7, %f5, %f6;
	cvt.f64.f32 	%fd1, %f7;
	cvt.f64.f32 	%fd2, %f6;
	mul.f64 	%fd3, %fd2, 0d4013A0C49BA5E354;
	fma.rn.f64 	%fd4, %fd3, %fd2, %fd1;
	cvt.rn.f32.f64 	%f8, %fd4;
	add.s64 	%rd16, %rd10, %rd13;
	ld.global.f32 	%f9, [%rd16];
	mul.f32 	%f10, %f4, %f9;
	div.rn.f32 	%f11, %f10, %f6;
	mul.f32 	%f12, %f9, %f9;
	div.rn.f32 	%f13, %f12, %f6;
	cvt.f64.f32 	%fd5, %f13;
	fma.rn.f64 	%fd6, %fd3, %fd2, %fd5;
	cvt.rn.f32.f64 	%f14, %fd6;
	mul.wide.s32 	%rd17, %r25, 4;
	add.s64 	%rd18, %rd12, %rd17;
	ld.global.f32 	%f15, [%rd18];
	mul.wide.s32 	%rd19, %r26, 4;
	add.s64 	%rd20, %rd12, %rd19;
	ld.global.f32 	%f16, [%rd20];
	mul.f32 	%f17, %f15, %f15;
	add.s64 	%rd21, %rd11, %rd17;
	ld.global.f32 	%f18, [%rd21];
	div.rn.f32 	%f19, %f17, %f18;
	cvt.f64.f32 	%fd7, %f19;
	cvt.f64.f32 	%fd8, %f18;
	mul.f64 	%fd9, %fd8, 0d4013A0C49BA5E354;
	fma.rn.f64 	%fd10, %fd9, %fd8, %fd7;
	cvt.rn.f32.f64 	%f20, %fd10;
	mul.f32 	%f21, %f16, %f16;
	add.s64 	%rd22, %rd11, %rd19;
	ld.global.f32 	%f22, [%rd22];
	div.rn.f32 	%f23, %f21, %f22;
	cvt.f64.f32 	%fd11, %f23;
	cvt.f64.f32 	%fd12, %f22;
	mul.f64 	%fd13, %fd12, 0d4013A0C49BA5E354;
	fma.rn.f64 	%fd14, %fd13, %fd12, %fd11;
	cvt.rn.f32.f64 	%f24, %fd14;
	add.s64 	%rd23, %rd10, %rd17;
	ld.global.f32 	%f25, [%rd23];
	mul.f32 	%f26, %f15, %f25;
	div.rn.f32 	%f27, %f26, %f18;
	add.s64 	%rd24, %rd10, %rd19;
	ld.global.f32 	%f28, [%rd24];
	mul.f32 	%f29, %f16, %f28;
	div.rn.f32 	%f30, %f29, %f22;
	mul.wide.s32 	%rd25, %r27, 4;
	add.s64 	%rd26, %rd10, %rd25;
	ld.global.f32 	%f31, [%rd26];
	mul.wide.s32 	%rd27, %r28, 4;
	add.s64 	%rd28, %rd10, %rd27;
	ld.global.f32 	%f32, [%rd28];
	add.s64 	%rd29, %rd12, %rd25;
	ld.global.f32 	%f33, [%rd29];
	mul.f32 	%f34, %f31, %f33;
	add.s64 	%rd30, %rd11, %rd25;
	ld.global.f32 	%f35, [%rd30];
	div.rn.f32 	%f36, %f34, %f35;
	add.s64 	%rd31, %rd12, %rd27;
	ld.global.f32 	%f37, [%rd31];
	mul.f32 	%f38, %f37, %f32;
	add.s64 	%rd32, %rd11, %rd27;
	ld.global.f32 	%f39, [%rd32];
	div.rn.f32 	%f40, %f38, %f39;
	mul.f32 	%f41, %f31, %f31;
	div.rn.f32 	%f42, %f41, %f35;
	cvt.f64.f32 	%fd15, %f42;
	cvt.f64.f32 	%fd16, %f35;
	mul.f64 	%fd17, %fd16, 0d4013A0C49BA5E354;
	fma.rn.f64 	%fd18, %fd17, %fd16, %fd15;
	cvt.rn.f32.f64 	%f43, %fd18;
	mul.f32 	%f44, %f32, %f32;
	div.rn.f32 	%f45, %f44, %f39;
	cvt.f64.f32 	%fd19, %f45;
	cvt.f64.f32 	%fd20, %f39;
	mul.f64 	%fd21, %fd20, 0d4013A0C49BA5E354;
	fma.rn.f64 	%fd22, %fd21, %fd20, %fd19;
	cvt.rn.f32.f64 	%f46, %fd22;
	add.f32 	%f47, %f18, %f6;
	cvt.f64.f32 	%fd23, %f47;
	mul.f64 	%fd24, %fd23, 0d3FE0000000000000;
	cvt.f64.f32 	%fd25, %f3;
	cvt.f64.f32 	%fd26, %f1;
	add.f64 	%fd27, %fd26, %fd26;
	div.rn.f64 	%fd28, %fd25, %fd27;
	sub.f32 	%f48, %f15, %f4;
	cvt.f64.f32 	%fd29, %f48;
	mul.f64 	%fd30, %fd28, %fd29;
	sub.f64 	%fd31, %fd24, %fd30;
	cvt.rn.f32.f64 	%f49, %fd31;
	add.f32 	%f50, %f22, %f6;
	cvt.f64.f32 	%fd32, %f50;
	mul.f64 	%fd33, %fd32, 0d3FE0000000000000;
	sub.f32 	%f51, %f4, %f16;
	cvt.f64.f32 	%fd34, %f51;
	mul.f64 	%fd35, %fd28, %fd34;
	sub.f64 	%fd36, %fd33, %fd35;
	cvt.rn.f32.f64 	%f52, %fd36;
	add.f32 	%f53, %f35, %f6;
	cvt.f64.f32 	%fd37, %f53;
	mul.f64 	%fd38, %fd37, 0d3FE0000000000000;
	cvt.f64.f32 	%fd39, %f2;
	add.f64 	%fd40, %fd39, %fd39;
	div.rn.f64 	%fd41, %fd25, %fd40;
	sub.f32 	%f54, %f31, %f9;
	cvt.f64.f32 	%fd42, %f54;
	mul.f64 	%fd43, %fd41, %fd42;
	sub.f64 	%fd44, %fd38, %fd43;
	cvt.rn.f32.f64 	%f55, %fd44;
	add.f32 	%f56, %f39, %f6;
	cvt.f64.f32 	%fd45, %f56;
	mul.f64 	%fd46, %fd45, 0d3FE0000000000000;
	sub.f32 	%f57, %f9, %f32;
	cvt.f64.f32 	%fd47, %f57;
	mul.f64 	%fd48, %fd41, %fd47;
	sub.f64 	%fd49, %fd46, %fd48;
	cvt.rn.f32.f64 	%f58, %fd49;
	add.f32 	%f59, %f15, %f4;
	cvt.f64.f32 	%fd50, %f59;
	mul.f64 	%fd51, %fd50, 0d3FE0000000000000;
	sub.f32 	%f60, %f20, %f8;
	cvt.f64.f32 	%fd52, %f60;
	mul.f64 	%fd53, %fd28, %fd52;
	sub.f64 	%fd54, %fd51, %fd53;
	cvt.rn.f32.f64 	%f61, %fd54;
	add.f32 	%f62, %f16, %f4;
	cvt.f64.f32 	%fd55, %f62;
	mul.f64 	%fd56, %fd55, 0d3FE0000000000000;
	sub.f32 	%f63, %f8, %f24;
	cvt.f64.f32 	%fd57, %f63;
	mul.f64 	%fd58, %fd28, %fd57;
	sub.f64 	%fd59, %fd56, %fd58;
	cvt.rn.f32.f64 	%f64, %fd59;
	add.f32 	%f65, %f33, %f4;
	cvt.f64.f32 	%fd60, %f65;
	mul.f64 	%fd61, %fd60, 0d3FE0000000000000;
	sub.f32 	%f66, %f36, %f11;
	cvt.f64.f32 	%fd62, %f66;
	mul.f64 	%fd63, %fd41, %fd62;
	sub.f64 	%fd64, %fd61, %fd63;
	cvt.rn.f32.f64 	%f67, %fd64;
	add.f32 	%f68, %f37, %f4;
	cvt.f64.f32 	%fd65, %f68;
	mul.f64 	%fd66, %fd65, 0d3FE0000000000000;
	sub.f32 	%f69, %f11, %f40;
	cvt.f64.f32 	%fd67, %f69;
	mul.f64 	%fd68, %fd41, %fd67;
	sub.f64 	%fd69, %fd66, %fd68;
	cvt.rn.f32.f64 	%f70, %fd69;
	add.f32 	%f71, %f25, %f9;
	cvt.f64.f32 	%fd70, %f71;
	mul.f64 	%fd71, %fd70, 0d3FE0000000000000;
	sub.f32 	%f72, %f27, %f11;
	cvt.f64.f32 	%fd72, %f72;
	mul.f64 	%fd73, %fd28, %fd72;
	sub.f64 	%fd74, %fd71, %fd73;
	cvt.rn.f32.f64 	%f73, %fd74;
	add.f32 	%f74, %f28, %f9;
	cvt.f64.f32 	%fd75, %f74;
	mul.f64 	%fd76, %fd75, 0d3FE0000000000000;
	sub.f32 	%f75, %f11, %f30;
	cvt.f64.f32 	%fd77, %f75;
	mul.f64 	%fd78, %fd28, %fd77;
	sub.f64 	%fd79, %fd76, %fd78;
	cvt.rn.f32.f64 	%f76, %fd79;
	add.f32 	%f77, %f31, %f9;
	cvt.f64.f32 	%fd80, %f77;
	mul.f64 	%fd81, %fd80, 0d3FE0000000000000;
	sub.f32 	%f78, %f43, %f14;
	cvt.f64.f32 	%fd82, %f78;
	mul.f64 	%fd83, %fd41, %fd82;
	sub.f64 	%fd84, %fd81, %fd83;
	cvt.rn.f32.f64 	%f79, %fd84;
	add.f32 	%f80, %f32, %f9;
	cvt.f64.f32 	%fd85, %f80;
	mul.f64 	%fd86, %fd85, 0d3FE0000000000000;
	sub.f32 	%f81, %f14, %f46;
	cvt.f64.f32 	%fd87, %f81;
	mul.f64 	%fd88, %fd41, %fd87;
	sub.f64 	%fd89, %fd86, %fd88;
	cvt.rn.f32.f64 	%f82, %fd89;
	mul.f32 	%f83, %f61, %f61;
	div.rn.f32 	%f84, %f83, %f49;
	cvt.f64.f32 	%fd90, %f84;
	cvt.f64.f32 	%fd91, %f49;
	mul.f64 	%fd92, %fd91, 0d4013A0C49BA5E354;
	fma.rn.f64 	%fd93, %fd92, %fd91, %fd90;
	cvt.rn.f32.f64 	%f85, %fd93;
	mul.f32 	%f86, %f67, %f79;
	div.rn.f32 	%f87, %f86, %f55;
	mul.f32 	%f88, %f64, %f64;
	div.rn.f32 	%f89, %f88, %f52;
	cvt.f64.f32 	%fd94, %f89;
	cvt.f64.f32 	%fd95, %f52;
	mul.f64 	%fd96, %fd95, 0d4013A0C49BA5E354;
	fma.rn.f64 	%fd97, %fd96, %fd95, %fd94;
	cvt.rn.f32.f64 	%f90, %fd97;
	mul.f32 	%f91, %f70, %f82;
	div.rn.f32 	%f92, %f91, %f58;
	mul.f32 	%f93, %f61, %f73;
	div.rn.f32 	%f94, %f93, %f49;
	mul.f32 	%f95, %f79, %f79;
	div.rn.f32 	%f96, %f95, %f55;
	cvt.f64.f32 	%fd98, %f96;
	cvt.f64.f32 	%fd99, %f55;
	mul.f64 	%fd100, %fd99, 0d4013A0C49BA5E354;
	fma.rn.f64 	%fd101, %fd100, %fd99, %fd98;
	cvt.rn.f32.f64 	%f97, %fd101;
	mul.f32 	%f98, %f64, %f76;
	div.rn.f32 	%f99, %f98, %f52;
	mul.f32 	%f100, %f82, %f82;
	div.rn.f32 	%f101, %f100, %f58;
	cvt.f64.f32 	%fd102, %f101;
	cvt.f64.f32 	%fd103, %f58;
	mul.f64 	%fd104, %fd103, 0d4013A0C49BA5E354;
	fma.rn.f64 	%fd105, %fd104, %fd103, %fd102;
	cvt.rn.f32.f64 	%f102, %fd105;
	div.rn.f32 	%f103, %f3, %f1;
	sub.f32 	%f104, %f61, %f64;
	mul.f32 	%f105, %f103, %f104;
	sub.f32 	%f106, %f6, %f105;
	div.rn.f32 	%f107, %f3, %f2;
	sub.f32 	%f108, %f79, %f82;
	mul.f32 	%f109, %f107, %f108;
	sub.f32 	%f110, %f106, %f109;
	add.s64 	%rd33, %rd9, %rd13;
	st.global.f32 	[%rd33], %f110;
	ld.global.f32 	%f111, [%rd14];
	sub.f32 	%f112, %f85, %f90;
	mul.f32 	%f113, %f103, %f112;
	sub.f32 	%f114, %f111, %f113;
	sub.f32 	%f115, %f87, %f92;
	mul.f32 	%f116, %f107, %f115;
	sub.f32 	%f117, %f114, %f116;
	add.s64 	%rd34, %rd8, %rd13;
	st.global.f32 	[%rd34], %f117;
	ld.global.f32 	%f118, [%rd16];
	sub.f32 	%f119, %f94, %f99;
	mul.f32 	%f120, %f103, %f119;
	sub.f32 	%f121, %f118, %f120;
	sub.f32 	%f122, %f97, %f102;
	mul.f32 	%f123, %f107, %f122;
	sub.f32 	%f124, %f121, %f123;
	add.s64 	%rd35, %rd7, %rd13;
	st.global.f32 	[%rd35], %f124;
	ret;

}
	// .globl	_Z13swap_pointersPfS_
.visible .entry _Z13swap_pointersPfS_(
	.param .u64 .ptr .align 1 _Z13swap_pointersPfS__param_0,
	.param .u64 .ptr .align 1 _Z13swap_pointersPfS__param_1
)
{


	ret;

}


// ===== COMPILED SASS (sm_100) =====

	.target	sm_100

	.elftype	@"ET_EXEC"


//--------------------- .note.nv.tkinfo           --------------------------
	.section	.note.nv.tkinfo,"",@"SHT_NOTE"
	.sectionflags	@"SHF_NOTE_NV_TKINFO"
	.tkinfo
        /*0018*/ 	.word	0x00000002
        /*0030*/ 	.string	""
        /*0030*/ 	.string	"ptxas"
        /*0030*/ 	.string	"Cuda compilation tools, release 13.0, V13.0.88"
        /*0030*/ 	.string	"Build cuda_13.0.r13.0/compiler.36424714_0"
        /*0030*/ 	.string	"-arch sm_100 -m 64 "



//--------------------- .note.nv.cuinfo           --------------------------
	.section	.note.nv.cuinfo,"",@"SHT_NOTE"
	.sectionflags	@"SHF_NOTE_NV_CUINFO"
        /*0018*/ 	.short	0x0002
        /*001a*/ 	.short	0x0064
        /*001c*/ 	.short	0x0082
	.zero		2


//--------------------- .nv.info                  --------------------------
	.section	.nv.info,"",@"SHT_CUDA_INFO"
	.align	4


	//----- nvinfo : EIATTR_REGCOUNT
	.align		4
        /*0000*/ 	.byte	0x04, 0x2f
        /*0002*/ 	.short	(.L_1 - .L_0)
	.align		4
.L_0:
        /*0004*/ 	.word	index@(_Z14iterate_kernelPfS_S_S_S_S_iifff)
        /*0008*/ 	.word	0x00000034


	//----- nvinfo : EIATTR_FRAME_SIZE
	.align		4
.L_1:
        /*000c*/ 	.byte	0x04, 0x11
        /*000e*/ 	.short	(.L_3 - .L_2)
	.align		4
.L_2:
        /*0010*/ 	.word	index@($__internal_1_$__cuda_sm3x_div_rn_noftz_f32_slowpath)
        /*0014*/ 	.word	0x00000000


	//----- nvinfo : EIATTR_FRAME_SIZE
	.align		4
.L_3:
        /*0018*/ 	.byte	0x04, 0x11
        /*001a*/ 	.short	(.L_5 - .L_4)
	.align		4
.L_4:
        /*001c*/ 	.word	index@($__internal_0_$__cuda_sm20_div_rn_f64_full)
        /*0020*/ 	.word	0x00000000


	//----- nvinfo : EIATTR_FRAME_SIZE
	.align		4
.L_5:
        /*0024*/ 	.byte	0x04, 0x11
        /*0026*/ 	.short	(.L_7 - .L_6)
	.align		4
.L_6:
        /*0028*/ 	.word	index@(_Z14iterate_kernelPfS_S_S_S_S_iifff)
        /*002c*/ 	.word	0x00000000


	//----- nvinfo : EIATTR_REGCOUNT
	.align		4
.L_7:
        /*0030*/ 	.byte	0x04, 0x2f
        /*0032*/ 	.short	(.L_9 - .L_8)
	.align		4
.L_8:
        /*0034*/ 	.word	index@(_Z13swap_pointersPfS_)
        /*0038*/ 	.word	0x00000004


	//----- nvinfo : EIATTR_FRAME_SIZE
	.align		4
.L_9:
        /*003c*/ 	.byte	0x04, 0x11
        /*003e*/ 	.short	(.L_11 - .L_10)
	.align		4
.L_10:
        /*0040*/ 	.word	index@(_Z13swap_pointersPfS_)
        /*0044*/ 	.word	0x00000000


	//----- nvinfo : EIATTR_MIN_STACK_SIZE
	.align		4
.L_11:
        /*0048*/ 	.byte	0x04, 0x12
        /*004a*/ 	.short	(.L_13 - .L_12)
	.align		4
.L_12:
        /*004c*/ 	.word	index@(_Z13swap_pointersPfS_)
        /*0050*/ 	.word	0x00000000


	//----- nvinfo : EIATTR_MIN_STACK_SIZE
	.align		4
.L_13:
        /*0054*/ 	.byte	0x04, 0x12
        /*0056*/ 	.short	(.L_15 - .L_14)
	.align		4
.L_14:
        /*0058*/ 	.word	index@(_Z14iterate_kernelPfS_S_S_S_S_iifff)
        /*005c*/ 	.word	0x00000000
.L_15:


//--------------------- .nv.compat                --------------------------
	.section	.nv.compat,"",@"SHT_CUDA_COMPAT_INFO"
	.align	4
        /*0000*/ 	.byte	0x02, 0x09, 0x00, 0x00, 0x02, 0x02, 0x01, 0x00, 0x02, 0x05, 0x05, 0x00, 0x03, 0x07, 0x01, 0x01
        /*0010*/ 	.byte	0x02, 0x03, 0x00, 0x00, 0x02, 0x06, 0x01, 0x00, 0x04, 0x0b, 0x08, 0x00, 0x01, 0x00, 0x00, 0x00
        /*0020*/ 	.byte	0x00, 0x00, 0x00, 0x00


//--------------------- .nv.info._Z13swap_pointersPfS_ --------------------------
	.section	.nv.info._Z13swap_pointersPfS_,"",@"SHT_CUDA_INFO"
	.sectionflags	@""
	.align	4


	//----- nvinfo : EIATTR_CUDA_API_VERSION
	.align		4
        /*0000*/ 	.byte	0x04, 0x37
        /*0002*/ 	.short	(.L_17 - .L_16)
.L_16:
        /*0004*/ 	.word	0x00000082


	//----- nvinfo : EIATTR_KPARAM_INFO
	.align		4
.L_17:
        /*0008*/ 	.byte	0x04, 0x17
        /*000a*/ 	.short	(.L_19 - .L_18)
.L_18:
        /*000c*/ 	.word	0x00000000
        /*0010*/ 	.short	0x0001
        /*0012*/ 	.short	0x0008
        /*0014*/ 	.byte	0x00, 0xf5, 0x21, 0x00


	//----- nvinfo : EIATTR_KPARAM_INFO
	.align		4
.L_19:
        /*0018*/ 	.byte	0x04, 0x17
        /*001a*/ 	.short	(.L_21 - .L_20)
.L_20:
        /*001c*/ 	.word	0x00000000
        /*0020*/ 	.short	0x0000
        /*0022*/ 	.short	0x0000
        /*0024*/ 	.byte	0x00, 0xf5, 0x21, 0x00


	//----- nvinfo : EIATTR_SPARSE_MMA_MASK
	.align		4
.L_21:
        /*0028*/ 	.byte	0x03, 0x50
        /*002a*/ 	.short	0x0000


	//----- nvinfo : EIATTR_MAXREG_COUNT
	.align		4
        /*002c*/ 	.byte	0x03, 0x1b
        /*002e*/ 	.short	0x00ff


	//----- nvinfo : EIATTR_MERCURY_ISA_VERSION
	.align		4
        /*0030*/ 	.byte	0x03, 0x5f
        /*0032*/ 	.short	0x0101


	//----- nvinfo : EIATTR_VRC_CTA_INIT_COUNT
	.align		4
        /*0034*/ 	.byte	0x02, 0x4a
	.zero		1
	.zero		1


	//----- nvinfo : EIATTR_EXIT_INSTR_OFFSETS
	.align		4
        /*0038*/ 	.byte	0x04, 0x1c
        /*003a*/ 	.short	(.L_23 - .L_22)


	//   ....[0]....
.L_22:
        /*003c*/ 	.word	0x00000010


	//----- nvinfo : EIATTR_CBANK_PARAM_SIZE
	.align		4
.L_23:
        /*0040*/ 	.byte	0x03, 0x19
        /*0042*/ 	.short	0x0010


	//----- nvinfo : EIATTR_PARAM_CBANK
	.align		4
        /*0044*/ 	.byte	0x04, 0x0a
        /*0046*/ 	.short	(.L_25 - .L_24)
	.align		4
.L_24:
        /*0048*/ 	.word	index@(.nv.constant0._Z13swap_pointersPfS_)
        /*004c*/ 	.short	0x0380
        /*004e*/ 	.short	0x0010


	//----- nvinfo : EIATTR_SW_WAR
	.align		4
.L_25:
        /*0050*/ 	.byte	0x04, 0x36
        /*0052*/ 	.short	(.L_27 - .L_26)
.L_26:
        /*0054*/ 	.word	0x00000008
.L_27:


//--------------------- .nv.info._Z14iterate_kernelPfS_S_S_S_S_iifff --------------------------
	.section	.nv.info._Z14iterate_kernelPfS_S_S_S_S_iifff,"",@"SHT_CUDA_INFO"
	.sectionflags	@""
	.align	4


	//----- nvinfo : EIATTR_CUDA_API_VERSION
	.align		4
        /*0000*/ 	.byte	0x04, 0x37
        /*0002*/ 	.short	(.L_29 - .L_28)
.L_28:
        /*0004*/ 	.word	0x00000082


	//----- nvinfo : EIATTR_KPARAM_INFO
	.align		4
.L_29:
        /*0008*/ 	.byte	0x04, 0x17
        /*000a*/ 	.short	(.L_31 - .L_30)
.L_30:
        /*000c*/ 	.word	0x00000000
        /*0010*/ 	.short	0x000a
        /*0012*/ 	.short	0x0040
        /*0014*/ 	.byte	0x00, 0xf0, 0x11, 0x00


	//----- nvinfo : EIATTR_KPARAM_INFO
	.align		4
.L_31:
        /*0018*/ 	.byte	0x04, 0x17
        /*001a*/ 	.short	(.L_33 - .L_32)
.L_32:
        /*001c*/ 	.word	0x00000000
        /*0020*/ 	.short	0x0009
        /*0022*/ 	.short	0x003c
        /*0024*/ 	.byte	0x00, 0xf0, 0x11, 0x00


	//----- nvinfo : EIATTR_KPARAM_INFO
	.align		4
.L_33:
        /*0028*/ 	.byte	0x04, 0x17
        /*002a*/ 	.short	(.L_35 - .L_34)
.L_34:
        /*002c*/ 	.word	0x00000000
        /*0030*/ 	.short	0x0008
        /*0032*/ 	.short	0x0038
        /*0034*/ 	.byte	0x00, 0xf0, 0x11, 0x00


	//----- nvinfo : EIATTR_KPARAM_INFO
	.align		4
.L_35:
        /*0038*/ 	.byte	0x04, 0x17
        /*003a*/ 	.short	(.L_37 - .L_36)
.L_36:
        /*003c*/ 	.word	0x00000000
        /*0040*/ 	.short	0x0007
        /*0042*/ 	.short	0x0034
        /*0044*/ 	.byte	0x00, 0xf0, 0x11, 0x00


	//----- nvinfo : EIATTR_KPARAM_INFO
	.align		4
.L_37:
        /*0048*/ 	.byte	0x04, 0x17
        /*004a*/ 	.short	(.L_39 - .L_38)
.L_38:
        /*004c*/ 	.word	0x00000000
        /*0050*/ 	.short	0x0006
        /*0052*/ 	.short	0x0030
        /*0054*/ 	.byte	0x00, 0xf0, 0x11, 0x00


	//----- nvinfo : EIATTR_KPARAM_INFO
	.align		4
.L_39:
        /*0058*/ 	.byte	0x04, 0x17
        /*005a*/ 	.short	(.L_41 - .L_40)
.L_40:
        /*005c*/ 	.word	0x00000000
        /*0060*/ 	.short	0x0005
        /*0062*/ 	.short	0x0028
        /*0064*/ 	.byte	0x00, 0xf5, 0x21, 0x00


	//----- nvinfo : EIATTR_KPARAM_INFO
	.align		4
.L_41:
        /*0068*/ 	.byte	0x04, 0x17
        /*006a*/ 	.short	(.L_43 - .L_42)
.L_42:
        /*006c*/ 	.word	0x00000000
        /*0070*/ 	.short	0x0004
        /*0072*/ 	.short	0x0020
        /*0074*/ 	.byte	0x00, 0xf5, 0x21, 0x00


	//----- nvinfo : EIATTR_KPARAM_INFO
	.align		4
.L_43:
        /*0078*/ 	.byte	0x04, 0x17
        /*007a*/ 	.short	(.L_45 - .L_44)
.L_44:
        /*007c*/ 	.word	0x00000000
        /*0080*/ 	.short	0x0003
        /*0082*/ 	.short	0x0018
        /*0084*/ 	.byte	0x00, 0xf5, 0x21, 0x00


	//----- nvinfo : EIATTR_KPARAM_INFO
	.align		4
.L_45:
        /*0088*/ 	.byte	0x04, 0x17
        /*008a*/ 	.short	(.L_47 - .L_46)
.L_46:
        /*008c*/ 	.word	0x00000000
        /*0090*/ 	.short	0x0002
        /*0092*/ 	.short	0x0010
        /*0094*/ 	.byte	0x00, 0xf5, 0x21, 0x00


	//----- nvinfo : EIATTR_KPARAM_INFO
	.align		4
.L_47:
        /*0098*/ 	.byte	0x04, 0x17
        /*009a*/ 	.short	(.L_49 - .L_48)
.L_48:
        /*009c*/ 	.word	0x00000000
        /*00a0*/ 	.short	0x0001
        /*00a2*/ 	.short	0x0008
        /*00a4*/ 	.byte	0x00, 0xf5, 0x21, 0x00


	//----- nvinfo : EIATTR_KPARAM_INFO
	.align		4
.L_49:
        /*00a8*/ 	.byte	0x04, 0x17
        /*00aa*/ 	.short	(.L_51 - .L_50)
.L_50:
        /*00ac*/ 	.word	0x00000000
        /*00b0*/ 	.short	0x0000
        /*00b2*/ 	.short	0x0000
        /*00b4*/ 	.byte	0x00, 0xf5, 0x21, 0x00


	//----- nvinfo : EIATTR_SPARSE_MMA_MASK
	.align		4
.L_51:
        /*00b8*/ 	.byte	0x03, 0x50
        /*00ba*/ 	.short	0x0000


	//----- nvinfo : EIATTR_MAXREG_COUNT
	.align		4
        /*00bc*/ 	.byte	0x03, 0x1b
        /*00be*/ 	.short	0x00ff


	//----- nvinfo : EIATTR_MERCURY_ISA_VERSION
	.align		4
        /*00c0*/ 	.byte	0x03, 0x5f
        /*00c2*/ 	.short	0x0101


	//----- nvinfo : EIATTR_VRC_CTA_INIT_COUNT
	.align		4
        /*00c4*/ 	.byte	0x02, 0x4a
	.zero		1
	.zero		1


	//----- nvinfo : EIATTR_EXIT_INSTR_OFFSETS
	.align		4
        /*00c8*/ 	.byte	0x04, 0x1c
        /*00ca*/ 	.short	(.L_53 - .L_52)


	//   ....[0]....
.L_52:
        /*00cc*/ 	.word	0x000027c0


	//----- nvinfo : EIATTR_CRS_STACK_SIZE
	.align		4
.L_53:
        /*00d0*/ 	.byte	0x04, 0x1e
        /*00d2*/ 	.short	(.L_55 - .L_54)
.L_54:
        /*00d4*/ 	.word	0x00000000


	//----- nvinfo : EIATTR_CBANK_PARAM_SIZE
	.align		4
.L_55:
        /*00d8*/ 	.byte	0x03, 0x19
        /*00da*/ 	.short	0x0044


	//----- nvinfo : EIATTR_PARAM_CBANK
	.align		4
        /*00dc*/ 	.byte	0x04, 0x0a
        /*00de*/ 	.short	(.L_57 - .L_56)
	.align		4
.L_56:
        /*00e0*/ 	.word	index@(.nv.constant0._Z14iterate_kernelPfS_S_S_S_S_iifff)
        /*00e4*/ 	.short	0x0380
        /*00e6*/ 	.short	0x0044


	//----- nvinfo : EIATTR_SW_WAR
	.align		4
.L_57:
        /*00e8*/ 	.byte	0x04, 0x36
        /*00ea*/ 	.short	(.L_59 - .L_58)
.L_58:
        /*00ec*/ 	.word	0x00000008
.L_59:


//--------------------- .nv.callgraph             --------------------------
	.section	.nv.callgraph,"",@"SHT_CUDA_CALLGRAPH"
	.align	4
	.sectionentsize	8
	.align		4
        /*0000*/ 	.word	0x00000000
	.align		4
        /*0004*/ 	.word	0xffffffff
	.align		4
        /*0008*/ 	.word	0x00000000
	.align		4
        /*000c*/ 	.word	0xfffffffe
	.align		4
        /*0010*/ 	.word	0x00000000
	.align		4
        /*0014*/ 	.word	0xfffffffd
	.align		4
        /*0018*/ 	.word	0x00000000
	.align		4
        /*001c*/ 	.word	0xfffffffc


//--------------------- .text._Z13swap_pointersPfS_ --------------------------
	.section	.text._Z13swap_pointersPfS_,"ax",@progbits
	.align	128
        .global         _Z13swap_pointersPfS_
        .type           _Z13swap_pointersPfS_,@function
        .size           _Z13swap_pointersPfS_,(.L_x_62 - _Z13swap_pointersPfS_)
        .other          _Z13swap_pointersPfS_,@"STO_CUDA_ENTRY STV_DEFAULT"
_Z13swap_pointersPfS_:
.text._Z13swap_pointersPfS_:
[----:B------:R-:W-:Y:S01]  /*0000*/  LDC R1, c[0x0][0x37c] ;  /* 0x0000df00ff017b82 */ /* 0x000fe20000000800 */
[----:B------:R-:W-:Y:S05]  /*0010*/  EXIT ;  /* 0x000000000000794d */ /* 0x000fea0003800000 */
.L_x_0:
[----:B------:R-:W-:-:S00]  /*0020*/  BRA `(.L_x_0) ;  /* 0xfffffffc00fc7947 */ /* 0x000fc0000383ffff */
[----:B------:R-:W-:-:S00]  /*0030*/  NOP ;  /* 0x0000000000007918 */ /* 0x000fc00000000000 */
        /* <DEDUP_REMOVED lines=12> */
.L_x_62:


//--------------------- .text._Z14iterate_kernelPfS_S_S_S_S_iifff --------------------------
	.section	.text._Z14iterate_kernelPfS_S_S_S_S_iifff,"ax",@progbits
	.align	128
        .global         _Z14iterate_kernelPfS_S_S_S_S_iifff
        .type           _Z14iterate_kernelPfS_S_S_S_S_iifff,@function
        .size           _Z14iterate_kernelPfS_S_S_S_S_iifff,(.L_x_61 - _Z14iterate_kernelPfS_S_S_S_S_iifff)
        .other          _Z14iterate_kernelPfS_S_S_S_S_iifff,@"STO_CUDA_ENTRY STV_DEFAULT"
_Z14iterate_kernelPfS_S_S_S_S_iifff:
.text._Z14iterate_kernelPfS_S_S_S_S_iifff:
[----:B------:R-:W-:Y:S01]  /*0000*/  LDC R1, c[0x0][0x37c] ;  /* 0x0000df00ff017b82 */ /* 0x000fe20000000800 */
[----:B------:R-:W0:Y:S07]  /*0010*/  S2R R9, SR_TID.X ;  /* 0x0000000000097919 */ /* 0x000e2e0000002100 */
[----:B------:R-:W0:Y:S01]  /*0020*/  LDC R0, c[0x0][0x360] ;  /* 0x0000d800ff007b82 */ /* 0x000e220000000800 */
[----:B------:R-:W1:Y:S01]  /*0030*/  LDCU.64 UR18, c[0x0][0x358] ;  /* 0x00006b00ff1277ac */ /* 0x000e620008000a00 */
[----:B------:R-:W2:Y:S06]  /*0040*/  S2R R7, SR_TID.Y ;  /* 0x0000000000077919 */ /* 0x000eac0000002200 */
[----:B------:R-:W0:Y:S08]  /*0050*/  S2UR UR4, SR_CTAID.X ;  /* 0x00000000000479c3 */ /* 0x000e300000002500 */
[----:B------:R-:W2:Y:S08]  /*0060*/  S2UR UR5, SR_CTAID.Y ;  /* 0x00000000000579c3 */ /* 0x000eb00000002600 */
[----:B------:R-:W2:Y:S08]  /*0070*/  LDC R6, c[0x0][0x364] ;  /* 0x0000d900ff067b82 */ /* 0x000eb00000000800 */
[----:B------:R-:W3:Y:S01]  /*0080*/  LDC.64 R2, c[0x0][0x3b0] ;  /* 0x0000ec00ff027b82 */ /* 0x000ee20000000a00 */
[----:B0-----:R-:W-:-:S07]  /*0090*/  IMAD R9, R0, UR4, R9 ;  /* 0x0000000400097c24 */ /* 0x001fce000f8e0209 */
[----:B------:R-:W0:Y:S08]  /*00a0*/  LDC.64 R4, c[0x0][0x380] ;  /* 0x0000e000ff047b82 */ /* 0x000e300000000a00 */
[----:B------:R-:W4:Y:S01]  /*00b0*/  LDC.64 R24, c[0x0][0x388] ;  /* 0x0000e200ff187b82 */ /* 0x000f220000000a00 */
[----:B--2---:R-:W-:-:S04]  /*00c0*/  IMAD R7, R6, UR5, R7 ;  /* 0x0000000506077c24 */ /* 0x004fc8000f8e0207 */
[----:B---3--:R-:W-:-:S04]  /*00d0*/  IMAD R30, R7, R2, R9 ;  /* 0x00000002071e7224 */ /* 0x008fc800078e0209 */
[----:B0-----:R-:W-:-:S05]  /*00e0*/  IMAD.WIDE R4, R30, 0x4, R4 ;  /* 0x000000041e047825 */ /* 0x001fca00078e0204 */
[----:B-1----:R0:W2:Y:S01]  /*00f0*/  LDG.E R29, desc[UR18][R4.64] ;  /* 0x00000012041d7981 */ /* 0x0020a2000c1e1900 */
[----:B----4-:R-:W-:-:S05]  /*0100*/  IMAD.WIDE R24, R30, 0x4, R24 ;  /* 0x000000041e187825 */ /* 0x010fca00078e0218 */
[----:B------:R-:W3:Y:S01]  /*0110*/  LDG.E R28, desc[UR18][R24.64] ;  /* 0x00000012181c7981 */ /* 0x000ee2000c1e1900 */
[----:B------:R-:W-:Y:S01]  /*0120*/  IADD3 R0, PT, PT, R2, -0x1, RZ ;  /* 0xffffffff02007810 */ /* 0x000fe20007ffe0ff */
[----:B------:R-:W-:Y:S01]  /*0130*/  BSSY.RECONVERGENT B2, `(.L_x_1) ;  /* 0x000001f000027945 */ /* 0x000fe20003800200 */
[C---:B------:R-:W-:Y:S02]  /*0140*/  ISETP.NE.AND P2, PT, R9.reuse, RZ, PT ;  /* 0x000000ff0900720c */ /* 0x040fe40003f45270 */
[C---:B------:R-:W-:Y:S02]  /*0150*/  ISETP.NE.AND P3, PT, R9.reuse, R0, PT ;  /* 0x000000000900720c */ /* 0x040fe40003f65270 */
[----:B------:R-:W-:Y:S02]  /*0160*/  IADD3 R0, PT, PT, R9, -0x1, RZ ;  /* 0xffffffff09007810 */ /* 0x000fe40007ffe0ff */
[----:B------:R-:W-:Y:S02]  /*0170*/  IADD3 R6, PT, PT, R3, -0x1, RZ ;  /* 0xffffffff03067810 */ /* 0x000fe40007ffe0ff */
[----:B0-----:R-:W-:-:S02]  /*0180*/  SEL R5, R0, 0x1, P2 ;  /* 0x0000000100057807 */ /* 0x001fc40001000000 */
[C---:B------:R-:W-:Y:S02]  /*0190*/  ISETP.NE.AND P0, PT, R7.reuse, R6, PT ;  /* 0x000000060700720c */ /* 0x040fe40003f05270 */
[C---:B------:R-:W-:Y:S02]  /*01a0*/  ISETP.NE.AND P1, PT, R7.reuse, RZ, PT ;  /* 0x000000ff0700720c */ /* 0x040fe40003f25270 */
[C---:B------:R-:W-:Y:S02]  /*01b0*/  IADD3 R4, PT, PT, R7.reuse, -0x1, RZ ;  /* 0xffffffff07047810 */ /* 0x040fe40007ffe0ff */
[----:B------:R-:W-:Y:S02]  /*01c0*/  IADD3 R6, PT, PT, R7, 0x1, RZ ;  /* 0x0000000107067810 */ /* 0x000fe40007ffe0ff */
[----:B------:R-:W-:-:S05]  /*01d0*/  SEL R4, R4, 0x1, P1 ;  /* 0x0000000104047807 */ /* 0x000fca0000800000 */
[----:B------:R-:W-:-:S05]  /*01e0*/  @!P0 IADD3 R6, PT, PT, R3, -0x2, RZ ;  /* 0xfffffffe03068810 */ /* 0x000fca0007ffe0ff */
[----:B------:R-:W-:Y:S01]  /*01f0*/  IMAD R6, R6, R2, R9 ;  /* 0x0000000206067224 */ /* 0x000fe200078e0209 */
[----:B--2---:R-:W0:Y:S01]  /*0200*/  MUFU.RCP R8, R29 ;  /* 0x0000001d00087308 */ /* 0x004e220000001000 */
[----:B---3--:R-:W-:-:S07]  /*0210*/  FMUL R0, R28, R28 ;  /* 0x0000001c1c007220 */ /* 0x008fce0000400000 */
[----:B------:R-:W1:Y:S01]  /*0220*/  FCHK P2, R0, R29 ;  /* 0x0000001d00007302 */ /* 0x000e620000040000 */
[----:B0-----:R-:W-:-:S04]  /*0230*/  FFMA R11, -R29, R8, 1 ;  /* 0x3f8000001d0b7423 */ /* 0x001fc80000000108 */
[----:B------:R-:W-:Y:S01]  /*0240*/  FFMA R11, R8, R11, R8 ;  /* 0x0000000b080b7223 */ /* 0x000fe20000000008 */
[----:B------:R-:W-:Y:S01]  /*0250*/  IADD3 R8, PT, PT, R9, 0x1, RZ ;  /* 0x0000000109087810 */ /* 0x000fe20007ffe0ff */
[----:B------:R-:W-:Y:S02]  /*0260*/  @!P3 VIADD R8, R2, 0xfffffffe ;  /* 0xfffffffe0208b836 */ /* 0x000fe40000000000 */
[----:B------:R-:W-:Y:S02]  /*0270*/  FFMA R10, R0, R11, RZ ;  /* 0x0000000b000a7223 */ /* 0x000fe400000000ff */
[----:B------:R-:W-:Y:S02]  /*0280*/  IMAD R8, R7, R2, R8 ;  /* 0x0000000207087224 */ /* 0x000fe400078e0208 */
[----:B------:R-:W-:Y:S01]  /*0290*/  FFMA R3, -R29, R10, R0 ;  /* 0x0000000a1d037223 */ /* 0x000fe20000000100 */
[-C--:B------:R-:W-:Y:S02]  /*02a0*/  IMAD R7, R7, R2.reuse, R5 ;  /* 0x0000000207077224 */ /* 0x080fe400078e0205 */
[----:B------:R-:W-:-:S02]  /*02b0*/  IMAD R5, R4, R2, R9 ;  /* 0x0000000204057224 */ /* 0x000fc400078e0209 */
[----:B------:R-:W-:Y:S01]  /*02c0*/  FFMA R4, R11, R3, R10 ;  /* 0x000000030b047223 */ /* 0x000fe2000000000a */
[----:B-1----:R-:W-:Y:S06]  /*02d0*/  @!P2 BRA `(.L_x_2) ;  /* 0x000000000010a947 */ /* 0x002fec0003800000 */
[----:B------:R-:W-:Y:S02]  /*02e0*/  MOV R3, R29 ;  /* 0x0000001d00037202 */ /* 0x000fe40000000f00 */
[----:B------:R-:W-:-:S07]  /*02f0*/  MOV R32, 0x310 ;  /* 0x0000031000207802 */ /* 0x000fce0000000f00 */
[----:B------:R-:W-:Y:S05]  /*0300*/  CALL.REL.NOINC `($__internal_1_$__cuda_sm3x_div_rn_noftz_f32_slowpath) ;  /* 0x0000002c00287944 */ /* 0x000fea0003c00000 */
[----:B------:R-:W-:-:S07]  /*0310*/  MOV R4, R0 ;  /* 0x0000000000047202 */ /* 0x000fce0000000f00 */
.L_x_2:
[----:B------:R-:W-:Y:S05]  /*0320*/  BSYNC.RECONVERGENT B2 ;  /* 0x0000000000027941 */ /* 0x000fea0003800200 */
.L_x_1:
[----:B------:R-:W0:Y:S02]  /*0330*/  LDC.64 R22, c[0x0][0x390] ;  /* 0x0000e400ff167b82 */ /* 0x000e240000000a00 */
[----:B0-----:R-:W-:-:S05]  /*0340*/  IMAD.WIDE R22, R30, 0x4, R22 ;  /* 0x000000041e167825 */ /* 0x001fca00078e0216 */
[----:B------:R-:W2:Y:S01]  /*0350*/  LDG.E R27, desc[UR18][R22.64] ;  /* 0x00000012161b7981 */ /* 0x000ea2000c1e1900 */
[----:B------:R-:W0:Y:S01]  /*0360*/  F2F.F64.F32 R12, R29 ;  /* 0x0000001d000c7310 */ /* 0x000e220000201800 */
[----:B------:R-:W-:Y:S01]  /*0370*/  UMOV UR4, 0x9ba5e354 ;  /* 0x9ba5e35400047882 */ /* 0x000fe20000000000 */
[----:B------:R-:W-:Y:S01]  /*0380*/  UMOV UR5, 0x4013a0c4 ;  /* 0x4013a0c400057882 */ /* 0x000fe20000000000 */
[----:B------:R-:W-:Y:S05]  /*0390*/  BSSY.RECONVERGENT B2, `(.L_x_3) ;  /* 0x0000012000027945 */ /* 0x000fea0003800200 */
[----:B------:R-:W1:Y:S01]  /*03a0*/  F2F.F64.F32 R2, R4 ;  /* 0x0000000400027310 */ /* 0x000e620000201800 */
[----:B0-----:R-:W-:-:S07]  /*03b0*/  DMUL R10, R12, UR4 ;  /* 0x000000040c0a7c28 */ /* 0x001fce0008000000 */
[----:B------:R-:W0:Y:S01]  /*03c0*/  MUFU.RCP R14, R29 ;  /* 0x0000001d000e7308 */ /* 0x000e220000001000 */
[----:B-1----:R-:W-:-:S07]  /*03d0*/  DFMA R2, R12, R10, R2 ;  /* 0x0000000a0c02722b */ /* 0x002fce0000000002 */
[----:B------:R1:W3:Y:S01]  /*03e0*/  F2F.F32.F64 R26, R2 ;  /* 0x00000002001a7310 */ /* 0x0002e20000301000 */
[----:B0-----:R-:W-:-:S04]  /*03f0*/  FFMA R21, -R29, R14, 1 ;  /* 0x3f8000001d157423 */ /* 0x001fc8000000010e */
[----:B------:R-:W-:Y:S01]  /*0400*/  FFMA R21, R14, R21, R14 ;  /* 0x000000150e157223 */ /* 0x000fe2000000000e */
[----:B--2---:R-:W-:-:S04]  /*0410*/  FMUL R0, R28, R27 ;  /* 0x0000001b1c007220 */ /* 0x004fc80000400000 */
[----:B------:R-:W0:Y:S01]  /*0420*/  FCHK P0, R0, R29 ;  /* 0x0000001d00007302 */ /* 0x000e220000000000 */
[----:B------:R-:W-:-:S04]  /*0430*/  FFMA R14, R21, R0, RZ ;  /* 0x00000000150e7223 */ /* 0x000fc800000000ff */
[----:B------:R-:W-:-:S04]  /*0440*/  FFMA R9, -R29, R14, R0 ;  /* 0x0000000e1d097223 */ /* 0x000fc80000000100 */
[----:B------:R-:W-:Y:S01]  /*0450*/  FFMA R21, R21, R9, R14 ;  /* 0x0000000915157223 */ /* 0x000fe2000000000e */
[----:B01-3--:R-:W-:Y:S06]  /*0460*/  @!P0 BRA `(.L_x_4) ;  /* 0x0000000000108947 */ /* 0x00bfec0003800000 */
[----:B------:R-:W-:Y:S02]  /*0470*/  MOV R3, R29 ;  /* 0x0000001d00037202 */ /* 0x000fe40000000f00 */
[----:B------:R-:W-:-:S07]  /*0480*/  MOV R32, 0x4a0 ;  /* 0x000004a000207802 */ /* 0x000fce0000000f00 */
[----:B------:R-:W-:Y:S05]  /*0490*/  CALL.REL.NOINC `($__internal_1_$__cuda_sm3x_div_rn_noftz_f32_slowpath) ;  /* 0x0000002800c47944 */ /* 0x000fea0003c00000 */
[----:B------:R-:W-:-:S07]  /*04a0*/  MOV R21, R0 ;  /* 0x0000000000157202 */ /* 0x000fce0000000f00 */
.L_x_4:
[----:B------:R-:W-:Y:S05]  /*04b0*/  BSYNC.RECONVERGENT B2 ;  /* 0x0000000000027941 */ /* 0x000fea0003800200 */
.L_x_3:
[----:B------:R-:W0:Y:S01]  /*04c0*/  MUFU.RCP R0, R29 ;  /* 0x0000001d00007308 */ /* 0x000e220000001000 */
[----:B------:R-:W-:Y:S01]  /*04d0*/  FMUL R2, R27, R27 ;  /* 0x0000001b1b027220 */ /* 0x000fe20000400000 */
[----:B------:R-:W-:Y:S06]  /*04e0*/  BSSY.RECONVERGENT B2, `(.L_x_5) ;  /* 0x000000c000027945 */ /* 0x000fec0003800200 */
[----:B------:R-:W1:Y:S01]  /*04f0*/  FCHK P0, R2, R29 ;  /* 0x0000001d02007302 */ /* 0x000e620000000000 */
[----:B0-----:R-:W-:-:S04]  /*0500*/  FFMA R3, -R29, R0, 1 ;  /* 0x3f8000001d037423 */ /* 0x001fc80000000100 */
[----:B------:R-:W-:-:S04]  /*0510*/  FFMA R0, R0, R3, R0 ;  /* 0x0000000300007223 */ /* 0x000fc80000000000 */
[----:B------:R-:W-:-:S04]  /*0520*/  FFMA R3, R0, R2, RZ ;  /* 0x0000000200037223 */ /* 0x000fc800000000ff */
[----:B------:R-:W-:-:S04]  /*0530*/  FFMA R4, -R29, R3, R2 ;  /* 0x000000031d047223 */ /* 0x000fc80000000102 */
[----:B------:R-:W-:Y:S01]  /*0540*/  FFMA R0, R0, R4, R3 ;  /* 0x0000000400007223 */ /* 0x000fe20000000003 */
[----:B-1----:R-:W-:Y:S06]  /*0550*/  @!P0 BRA `(.L_x_6) ;  /* 0x0000000000108947 */ /* 0x002fec0003800000 */
[----:B------:R-:W-:Y:S01]  /*0560*/  MOV R0, R2 ;  /* 0x0000000200007202 */ /* 0x000fe20000000f00 */
[----:B------:R-:W-:Y:S01]  /*0570*/  IMAD.MOV.U32 R3, RZ, RZ, R29 ;  /* 0x000000ffff037224 */ /* 0x000fe200078e001d */
[----:B------:R-:W-:-:S07]  /*0580*/  MOV R32, 0x5a0 ;  /* 0x000005a000207802 */ /* 0x000fce0000000f00 */
[----:B------:R-:W-:Y:S05]  /*0590*/  CALL.REL.NOINC `($__internal_1_$__cuda_sm3x_div_rn_noftz_f32_slowpath) ;  /* 0x0000002800847944 */ /* 0x000fea0003c00000 */
.L_x_6:
[----:B------:R-:W-:Y:S05]  /*05a0*/  BSYNC.RECONVERGENT B2 ;  /* 0x0000000000027941 */ /* 0x000fea0003800200 */
.L_x_5:
[----:B------:R-:W0:Y:S08]  /*05b0*/  LDC.64 R40, c[0x0][0x380] ;  /* 0x0000e000ff287b82 */ /* 0x000e300000000a00 */
[----:B------:R-:W1:Y:S01]  /*05c0*/  LDC.64 R16, c[0x0][0x388] ;  /* 0x0000e200ff107b82 */ /* 0x000e620000000a00 */
[----:B0-----:R-:W-:-:S06]  /*05d0*/  IMAD.WIDE R40, R8, 0x4, R40 ;  /* 0x0000000408287825 */ /* 0x001fcc00078e0228 */
[----:B------:R-:W2:Y:S01]  /*05e0*/  LDG.E R40, desc[UR18][R40.64] ;  /* 0x0000001228287981 */ /* 0x000ea2000c1e1900 */
[----:B-1----:R-:W-:-:S05]  /*05f0*/  IMAD.WIDE R14, R8, 0x4, R16 ;  /* 0x00000004080e7825 */ /* 0x002fca00078e0210 */
[----:B------:R-:W3:Y:S01]  /*0600*/  LDG.E R19, desc[UR18][R14.64] ;  /* 0x000000120e137981 */ /* 0x000ee2000c1e1900 */
[----:B------:R-:W-:-:S05]  /*0610*/  IMAD.WIDE R16, R7, 0x4, R16 ;  /* 0x0000000407107825 */ /* 0x000fca00078e0210 */
[----:B------:R0:W5:Y:S01]  /*0620*/  LDG.E R20, desc[UR18][R16.64] ;  /* 0x0000001210147981 */ /* 0x000162000c1e1900 */
[----:B------:R-:W1:Y:S01]  /*0630*/  F2F.F64.F32 R2, R0 ;  /* 0x0000000000027310 */ /* 0x000e620000201800 */
[----:B------:R-:W-:Y:S01]  /*0640*/  BSSY.RECONVERGENT B2, `(.L_x_7) ;  /* 0x0000010000027945 */ /* 0x000fe20003800200 */
[----:B-1----:R-:W-:-:S06]  /*0650*/  DFMA R2, R12, R10, R2 ;  /* 0x0000000a0c02722b */ /* 0x002fcc0000000002 */
[----:B------:R0:W1:Y:S08]  /*0660*/  F2F.F32.F64 R18, R2 ;  /* 0x0000000200127310 */ /* 0x0000700000301000 */
[----:B--2---:R-:W2:Y:S01]  /*0670*/  MUFU.RCP R9, R40 ;  /* 0x0000002800097308 */ /* 0x004ea20000001000 */
[----:B---3--:R-:W-:-:S07]  /*0680*/  FMUL R0, R19, R19 ;  /* 0x0000001313007220 */ /* 0x008fce0000400000 */
[----:B------:R-:W3:Y:S01]  /*0690*/  FCHK P0, R0, R40 ;  /* 0x0000002800007302 */ /* 0x000ee20000000000 */
[----:B--2---:R-:W-:-:S04]  /*06a0*/  FFMA R4, -R40, R9, 1 ;  /* 0x3f80000028047423 */ /* 0x004fc80000000109 */
[----:B------:R-:W-:-:S04]  /*06b0*/  FFMA R9, R9, R4, R9 ;  /* 0x0000000409097223 */ /* 0x000fc80000000009 */
[----:B------:R-:W-:-:S04]  /*06c0*/  FFMA R4, R0, R9, RZ ;  /* 0x0000000900047223 */ /* 0x000fc800000000ff */
[----:B------:R-:W-:-:S04]  /*06d0*/  FFMA R10, -R40, R4, R0 ;  /* 0x00000004280a7223 */ /* 0x000fc80000000100 */
[----:B------:R-:W-:Y:S01]  /*06e0*/  FFMA R4, R9, R10, R4 ;  /* 0x0000000a09047223 */ /* 0x000fe20000000004 */
[----:B01-3--:R-:W-:Y:S06]  /*06f0*/  @!P0 BRA `(.L_x_8) ;  /* 0x0000000000108947 */ /* 0x00bfec0003800000 */
[----:B------:R-:W-:Y:S02]  /*0700*/  MOV R3, R40 ;  /* 0x0000002800037202 */ /* 0x000fe40000000f00 */
[----:B------:R-:W-:-:S07]  /*0710*/  MOV R32, 0x730 ;  /* 0x0000073000207802 */ /* 0x000fce0000000f00 */
[----:B-----5:R-:W-:Y:S05]  /*0720*/  CALL.REL.NOINC `($__internal_1_$__cuda_sm3x_div_rn_noftz_f32_slowpath) ;  /* 0x0000002800207944 */ /* 0x020fea0003c00000 */
[----:B------:R-:W-:-:S07]  /*0730*/  MOV R4, R0 ;  /* 0x0000000000047202 */ /* 0x000fce0000000f00 */
.L_x_8:
[----:B------:R-:W-:Y:S05]  /*0740*/  BSYNC.RECONVERGENT B2 ;  /* 0x0000000000027941 */ /* 0x000fea0003800200 */
.L_x_7:
[----:B------:R-:W0:Y:S02]  /*0750*/  LDC.64 R38, c[0x0][0x380] ;  /* 0x0000e000ff267b82 */ /* 0x000e240000000a00 */
[----:B0-----:R-:W-:-:S06]  /*0760*/  IMAD.WIDE R38, R7, 0x4, R38 ;  /* 0x0000000407267825 */ /* 0x001fcc00078e0226 */
[----:B------:R-:W2:Y:S01]  /*0770*/  LDG.E R38, desc[UR18][R38.64] ;  /* 0x0000001226267981 */ /* 0x000ea2000c1e1900 */
[----:B------:R-:W0:Y:S01]  /*0780*/  F2F.F64.F32 R10, R40 ;  /* 0x00000028000a7310 */ /* 0x000e220000201800 */
[----:B------:R-:W-:Y:S01]  /*0790*/  UMOV UR4, 0x9ba5e354 ;  /* 0x9ba5e35400047882 */ /* 0x000fe20000000000 */
[----:B------:R-:W-:Y:S01]  /*07a0*/  UMOV UR5, 0x4013a0c4 ;  /* 0x4013a0c400057882 */ /* 0x000fe20000000000 */
[----:B-----5:R-:W-:Y:S01]  /*07b0*/  FMUL R0, R20, R20 ;  /* 0x0000001414007220 */ /* 0x020fe20000400000 */
[----:B------:R-:W-:Y:S04]  /*07c0*/  BSSY.RECONVERGENT B2, `(.L_x_9) ;  /* 0x0000011000027945 */ /* 0x000fe80003800200 */
[----:B------:R-:W1:Y:S01]  /*07d0*/  F2F.F64.F32 R2, R4 ;  /* 0x0000000400027310 */ /* 0x000e620000201800 */
[----:B0-----:R-:W-:-:S08]  /*07e0*/  DMUL R12, R10, UR4 ;  /* 0x000000040a0c7c28 */ /* 0x001fd00008000000 */
[----:B-1----:R-:W-:-:S06]  /*07f0*/  DFMA R2, R10, R12, R2 ;  /* 0x0000000c0a02722b */ /* 0x002fcc0000000002 */
[----:B------:R0:W1:Y:S08]  /*0800*/  F2F.F32.F64 R17, R2 ;  /* 0x0000000200117310 */ /* 0x0000700000301000 */
[----:B--2---:R-:W2:Y:S08]  /*0810*/  MUFU.RCP R9, R38 ;  /* 0x0000002600097308 */ /* 0x004eb00000001000 */
        /* <DEDUP_REMOVED lines=11> */
.L_x_10:
[----:B------:R-:W-:Y:S05]  /*08d0*/  BSYNC.RECONVERGENT B2 ;  /* 0x0000000000027941 */ /* 0x000fea0003800200 */
.L_x_9:
        /* <DEDUP_REMOVED lines=24> */
.L_x_12:
[----:B------:R-:W-:Y:S05]  /*0a60*/  BSYNC.RECONVERGENT B2 ;  /* 0x0000000000027941 */ /* 0x000fea0003800200 */
.L_x_11:
[----:B------:R-:W0:Y:S02]  /*0a70*/  LDC.64 R2, c[0x0][0x390] ;  /* 0x0000e400ff027b82 */ /* 0x000e240000000a00 */
[----:B0-----:R-:W-:-:S05]  /*0a80*/  IMAD.WIDE R2, R7, 0x4, R2 ;  /* 0x0000000407027825 */ /* 0x001fca00078e0202 */
[----:B------:R-:W2:Y:S01]  /*0a90*/  LDG.E R13, desc[UR18][R2.64] ;  /* 0x00000012020d7981 */ /* 0x000ea2000c1e1900 */
[----:B------:R-:W0:Y:S01]  /*0aa0*/  MUFU.RCP R11, R38 ;  /* 0x00000026000b7308 */ /* 0x000e220000001000 */
[----:B------:R-:W-:Y:S01]  /*0ab0*/  BSSY.RECONVERGENT B2, `(.L_x_13) ;  /* 0x000000d000027945 */ /* 0x000fe20003800200 */
[----:B0-----:R-:W-:-:S04]  /*0ac0*/  FFMA R4, -R38, R11, 1 ;  /* 0x3f80000026047423 */ /* 0x001fc8000000010b */
[----:B------:R-:W-:Y:S01]  /*0ad0*/  FFMA R11, R11, R4, R11 ;  /* 0x000000040b0b7223 */ /* 0x000fe2000000000b */
[----:B--2---:R-:W-:-:S04]  /*0ae0*/  FMUL R0, R20, R13 ;  /* 0x0000000d14007220 */ /* 0x004fc80000400000 */
[----:B------:R-:W0:Y:S01]  /*0af0*/  FCHK P0, R0, R38 ;  /* 0x0000002600007302 */ /* 0x000e220000000000 */
[----:B------:R-:W-:-:S04]  /*0b00*/  FFMA R7, R11, R0, RZ ;  /* 0x000000000b077223 */ /* 0x000fc800000000ff */
[----:B------:R-:W-:-:S04]  /*0b10*/  FFMA R4, -R38, R7, R0 ;  /* 0x0000000726047223 */ /* 0x000fc80000000100 */
[----:B------:R-:W-:Y:S01]  /*0b20*/  FFMA R11, R11, R4, R7 ;  /* 0x000000040b0b7223 */ /* 0x000fe20000000007 */
[----:B0-----:R-:W-:Y:S06]  /*0b30*/  @!P0 BRA `(.L_x_14) ;  /* 0x0000000000108947 */ /* 0x001fec0003800000 */
[----:B------:R-:W-:Y:S01]  /*0b40*/  IMAD.MOV.U32 R3, RZ, RZ, R38 ;  /* 0x000000ffff037224 */ /* 0x000fe200078e0026 */
[----:B------:R-:W-:-:S07]  /*0b50*/  MOV R32, 0xb70 ;  /* 0x00000b7000207802 */ /* 0x000fce0000000f00 */
[----:B------:R-:W-:Y:S05]  /*0b60*/  CALL.REL.NOINC `($__internal_1_$__cuda_sm3x_div_rn_noftz_f32_slowpath) ;  /* 0x0000002400107944 */ /* 0x000fea0003c00000 */
[----:B------:R-:W-:-:S07]  /*0b70*/  MOV R11, R0 ;  /* 0x00000000000b7202 */ /* 0x000fce0000000f00 */
.L_x_14:
[----:B------:R-:W-:Y:S05]  /*0b80*/  BSYNC.RECONVERGENT B2 ;  /* 0x0000000000027941 */ /* 0x000fea0003800200 */
.L_x_13:
[----:B------:R-:W0:Y:S08]  /*0b90*/  LDC.64 R32, c[0x0][0x380] ;  /* 0x0000e000ff207b82 */ /* 0x000e300000000a00 */
[----:B------:R-:W1:Y:S08]  /*0ba0*/  LDC.64 R2, c[0x0][0x390] ;  /* 0x0000e400ff027b82 */ /* 0x000e700000000a00 */
[----:B------:R-:W2:Y:S01]  /*0bb0*/  LDC.64 R8, c[0x0][0x388] ;  /* 0x0000e200ff087b82 */ /* 0x000ea20000000a00 */
[----:B0-----:R-:W-:-:S06]  /*0bc0*/  IMAD.WIDE R34, R6, 0x4, R32 ;  /* 0x0000000406227825 */ /* 0x001fcc00078e0220 */
[----:B------:R-:W3:Y:S01]  /*0bd0*/  LDG.E R34, desc[UR18][R34.64] ;  /* 0x0000001222227981 */ /* 0x000ee2000c1e1900 */
[----:B-1----:R-:W-:-:S05]  /*0be0*/  IMAD.WIDE R32, R6, 0x4, R2 ;  /* 0x0000000406207825 */ /* 0x002fca00078e0202 */
[----:B------:R-:W4:Y:S01]  /*0bf0*/  LDG.E R12, desc[UR18][R32.64] ;  /* 0x00000012200c7981 */ /* 0x000f22000c1e1900 */
[----:B--2---:R-:W-:-:S05]  /*0c00*/  IMAD.WIDE R6, R6, 0x4, R8 ;  /* 0x0000000406067825 */ /* 0x004fca00078e0208 */
[----:B------:R-:W4:Y:S01]  /*0c10*/  LDG.E R9, desc[UR18][R6.64] ;  /* 0x0000001206097981 */ /* 0x000f22000c1e1900 */
[----:B------:R-:W-:-:S05]  /*0c20*/  IMAD.WIDE R2, R5, 0x4, R2 ;  /* 0x0000000405027825 */ /* 0x000fca00078e0202 */
[----:B------:R0:W5:Y:S01]  /*0c30*/  LDG.E R10, desc[UR18][R2.64] ;  /* 0x00000012020a7981 */ /* 0x000162000c1e1900 */
[----:B------:R-:W-:Y:S01]  /*0c40*/  BSSY.RECONVERGENT B2, `(.L_x_15) ;  /* 0x000000e000027945 */ /* 0x000fe20003800200 */
[----:B---3--:R-:W1:Y:S01]  /*0c50*/  MUFU.RCP R31, R34 ;  /* 0x00000022001f7308 */ /* 0x008e620000001000 */
[----:B----4-:R-:W-:Y:S01]  /*0c60*/  FMUL R0, R12, R9 ;  /* 0x000000090c007220 */ /* 0x010fe20000400000 */
[----:B-1----:R-:W-:-:S06]  /*0c70*/  FFMA R4, -R34, R31, 1 ;  /* 0x3f80000022047423 */ /* 0x002fcc000000011f */
[----:B------:R-:W1:Y:S01]  /*0c80*/  FCHK P0, R0, R34 ;  /* 0x0000002200007302 */ /* 0x000e620000000000 */
[----:B------:R-:W-:-:S04]  /*0c90*/  FFMA R31, R31, R4, R31 ;  /* 0x000000041f1f7223 */ /* 0x000fc8000000001f */
[----:B------:R-:W-:-:S04]  /*0ca0*/  FFMA R8, R0, R31, RZ ;  /* 0x0000001f00087223 */ /* 0x000fc800000000ff */
[----:B------:R-:W-:-:S04]  /*0cb0*/  FFMA R4, -R34, R8, R0 ;  /* 0x0000000822047223 */ /* 0x000fc80000000100 */
[----:B------:R-:W-:Y:S01]  /*0cc0*/  FFMA R8, R31, R4, R8 ;  /* 0x000000041f087223 */ /* 0x000fe20000000008 */
[----:B01----:R-:W-:Y:S06]  /*0cd0*/  @!P0 BRA `(.L_x_16) ;  /* 0x0000000000108947 */ /* 0x003fec0003800000 */
[----:B------:R-:W-:Y:S02]  /*0ce0*/  MOV R3, R34 ;  /* 0x0000002200037202 */ /* 0x000fe40000000f00 */
[----:B------:R-:W-:-:S07]  /*0cf0*/  MOV R32, 0xd10 ;  /* 0x00000d1000207802 */ /* 0x000fce0000000f00 */
[----:B-----5:R-:W-:Y:S05]  /*0d00*/  CALL.REL.NOINC `($__internal_1_$__cuda_sm3x_div_rn_noftz_f32_slowpath) ;  /* 0x0000002000a87944 */ /* 0x020fea0003c00000 */
[----:B------:R-:W-:-:S07]  /*0d10*/  MOV R8, R0 ;  /* 0x0000000000087202 */ /* 0x000fce0000000f00 */
.L_x_16:
[----:B------:R-:W-:Y:S05]  /*0d20*/  BSYNC.RECONVERGENT B2 ;  /* 0x0000000000027941 */ /* 0x000fea0003800200 */
.L_x_15:
[----:B------:R-:W0:Y:S08]  /*0d30*/  LDC.64 R6, c[0x0][0x380] ;  /* 0x0000e000ff067b82 */ /* 0x000e300000000a00 */
[----:B------:R-:W1:Y:S01]  /*0d40*/  LDC.64 R2, c[0x0][0x388] ;  /* 0x0000e200ff027b82 */ /* 0x000e620000000a00 */
[----:B0-----:R-:W-:-:S06]  /*0d50*/  IMAD.WIDE R36, R5, 0x4, R6 ;  /* 0x0000000405247825 */ /* 0x001fcc00078e0206 */
[----:B------:R-:W2:Y:S01]  /*0d60*/  LDG.E R36, desc[UR18][R36.64] ;  /* 0x0000001224247981 */ /* 0x000ea2000c1e1900 */
[----:B-1----:R-:W-:-:S05]  /*0d70*/  IMAD.WIDE R2, R5, 0x4, R2 ;  /* 0x0000000405027825 */ /* 0x002fca00078e0202 */
[----:B------:R-:W3:Y:S01]  /*0d80*/  LDG.E R7, desc[UR18][R2.64] ;  /* 0x0000001202077981 */ /* 0x000ee2000c1e1900 */
[----:B------:R-:W-:Y:S01]  /*0d90*/  BSSY.RECONVERGENT B2, `(.L_x_17) ;  /* 0x000000e000027945 */ /* 0x000fe20003800200 */
[----:B--2---:R-:W0:Y:S01]  /*0da0*/  MUFU.RCP R5, R36 ;  /* 0x0000002400057308 */ /* 0x004e220000001000 */
[----:B---3-5:R-:W-:-:S07]  /*0db0*/  FMUL R0, R10, R7 ;  /* 0x000000070a007220 */ /* 0x028fce0000400000 */
[----:B------:R-:W1:Y:S01]  /*0dc0*/  FCHK P0, R0, R36 ;  /* 0x0000002400007302 */ /* 0x000e620000000000 */
[----:B0-----:R-:W-:-:S04]  /*0dd0*/  FFMA R4, -R36, R5, 1 ;  /* 0x3f80000024047423 */ /* 0x001fc80000000105 */
[----:B------:R-:W-:-:S04]  /*0de0*/  FFMA R5, R5, R4, R5 ;  /* 0x0000000405057223 */ /* 0x000fc80000000005 */
[----:B------:R-:W-:-:S04]  /*0df0*/  FFMA R6, R0, R5, RZ ;  /* 0x0000000500067223 */ /* 0x000fc800000000ff */
[----:B------:R-:W-:-:S04]  /*0e00*/  FFMA R4, -R36, R6, R0 ;  /* 0x0000000624047223 */ /* 0x000fc80000000100 */
[----:B------:R-:W-:Y:S01]  /*0e10*/  FFMA R6, R5, R4, R6 ;  /* 0x0000000405067223 */ /* 0x000fe20000000006 */
[----:B-1----:R-:W-:Y:S06]  /*0e20*/  @!P0 BRA `(.L_x_18) ;  /* 0x0000000000108947 */ /* 0x002fec0003800000 */
[----:B------:R-:W-:Y:S02]  /*0e30*/  MOV R3, R36 ;  /* 0x0000002400037202 */ /* 0x000fe40000000f00 */
[----:B------:R-:W-:-:S07]  /*0e40*/  MOV R32, 0xe60 ;  /* 0x00000e6000207802 */ /* 0x000fce0000000f00 */
[----:B------:R-:W-:Y:S05]  /*0e50*/  CALL.REL.NOINC `($__internal_1_$__cuda_sm3x_div_rn_noftz_f32_slowpath) ;  /* 0x0000002000547944 */ /* 0x000fea0003c00000 */
[----:B------:R-:W-:-:S07]  /*0e60*/  MOV R6, R0 ;  /* 0x0000000000067202 */ /* 0x000fce0000000f00 */
.L_x_18:
[----:B------:R-:W-:Y:S05]  /*0e70*/  BSYNC.RECONVERGENT B2 ;  /* 0x0000000000027941 */ /* 0x000fea0003800200 */
.L_x_17:
        /* <DEDUP_REMOVED lines=14> */
[----:B------:R-:W-:-:S07]  /*0f60*/  MOV R32, R0 ;  /* 0x0000000000207202 */ /* 0x000fce0000000f00 */
.L_x_20:
[----:B------:R-:W-:Y:S05]  /*0f70*/  BSYNC.RECONVERGENT B2 ;  /* 0x0000000000027941 */ /* 0x000fea0003800200 */
.L_x_19:
[----:B------:R-:W0:Y:S01]  /*0f80*/  F2F.F64.F32 R4, R34 ;  /* 0x0000002200047310 */ /* 0x000e220000201800 */
[----:B------:R-:W-:Y:S01]  /*0f90*/  UMOV UR4, 0x9ba5e354 ;  /* 0x9ba5e35400047882 */ /* 0x000fe20000000000 */
[----:B------:R-:W-:Y:S01]  /*0fa0*/  UMOV UR5, 0x4013a0c4 ;  /* 0x4013a0c400057882 */ /* 0x000fe20000000000 */
[----:B------:R-:W-:Y:S01]  /*0fb0*/  FMUL R31, R10, R10 ;  /* 0x0000000a0a1f7220 */ /* 0x000fe20000400000 */
[----:B------:R-:W-:Y:S04]  /*0fc0*/  BSSY.RECONVERGENT B2, `(.L_x_21) ;  /* 0x0000011000027945 */ /* 0x000fe80003800200 */
[----:B------:R-:W1:Y:S01]  /*0fd0*/  MUFU.RCP R35, R36 ;  /* 0x0000002400237308 */ /* 0x000e620000001000 */
[----:B0-----:R-:W-:-:S07]  /*0fe0*/  DMUL R2, R4, UR4 ;  /* 0x0000000404027c28 */ /* 0x001fce0008000000 */
[----:B------:R-:W0:Y:S08]  /*0ff0*/  F2F.F64.F32 R32, R32 ;  /* 0x0000002000207310 */ /* 0x000e300000201800 */
[----:B------:R-:W2:Y:S01]  /*1000*/  FCHK P0, R31, R36 ;  /* 0x000000241f007302 */ /* 0x000ea20000000000 */
[----:B-1----:R-:W-:-:S04]  /*1010*/  FFMA R0, -R36, R35, 1 ;  /* 0x3f80000024007423 */ /* 0x002fc80000000123 */
[----:B------:R-:W-:Y:S01]  /*1020*/  FFMA R0, R35, R0, R35 ;  /* 0x0000000023007223 */ /* 0x000fe20000000023 */
[----:B0-----:R-:W-:-:S03]  /*1030*/  DFMA R2, R4, R2, R32 ;  /* 0x000000020402722b */ /* 0x001fc60000000020 */
[----:B------:R-:W-:-:S03]  /*1040*/  FFMA R33, R0, R31, RZ ;  /* 0x0000001f00217223 */ /* 0x000fc600000000ff */
[----:B------:R0:W1:Y:S01]  /*1050*/  F2F.F32.F64 R5, R2 ;  /* 0x0000000200057310 */ /* 0x0000620000301000 */
[----:B------:R-:W-:-:S04]  /*1060*/  FFMA R4, -R36, R33, R31 ;  /* 0x0000002124047223 */ /* 0x000fc8000000011f */
[----:B------:R-:W-:Y:S01]  /*1070*/  FFMA R0, R0, R4, R33 ;  /* 0x0000000400007223 */ /* 0x000fe20000000021 */
[----:B--2---:R-:W-:Y:S06]  /*1080*/  @!P0 BRA `(.L_x_22) ;  /* 0x0000000000108947 */ /* 0x004fec0003800000 */
[----:B------:R-:W-:Y:S02]  /*1090*/  MOV R0, R31 ;  /* 0x0000001f00007202 */ /* 0x000fe40000000f00 */
[----:B0-----:R-:W-:Y:S02]  /*10a0*/  MOV R3, R36 ;  /* 0x0000002400037202 */ /* 0x001fe40000000f00 */
[----:B------:R-:W-:-:S07]  /*10b0*/  MOV R32, 0x10d0 ;  /* 0x000010d000207802 */ /* 0x000fce0000000f00 */
[----:B-1----:R-:W-:Y:S05]  /*10c0*/  CALL.REL.NOINC `($__internal_1_$__cuda_sm3x_div_rn_noftz_f32_slowpath) ;  /* 0x0000001c00b87944 */ /* 0x002fea0003c00000 */
.L_x_22:
[----:B------:R-:W-:Y:S05]  /*10d0*/  BSYNC.RECONVERGENT B2 ;  /* 0x0000000000027941 */ /* 0x000fea0003800200 */
.L_x_21:
[----:B------:R-:W0:Y:S01]  /*10e0*/  LDCU UR4, c[0x0][0x3b8] ;  /* 0x00007700ff0477ac */ /* 0x000e220008000800 */
[----:B------:R-:W-:Y:S01]  /*10f0*/  F2F.F64.F32 R42, R36 ;  /* 0x00000024002a7310 */ /* 0x000fe20000201800 */
[----:B------:R-:W2:Y:S01]  /*1100*/  LDCU UR6, c[0x0][0x3c0] ;  /* 0x00007800ff0677ac */ /* 0x000ea20008000800 */
[----:B------:R-:W-:-:S06]  /*1110*/  UMOV UR8, 0x9ba5e354 ;  /* 0x9ba5e35400087882 */ /* 0x000fcc0000000000 */
[----:B------:R-:W-:Y:S01]  /*1120*/  F2F.F64.F32 R44, R0 ;  /* 0x00000000002c7310 */ /* 0x000fe20000201800 */
[----:B------:R-:W-:-:S07]  /*1130*/  UMOV UR9, 0x4013a0c4 ;  /* 0x4013a0c400097882 */ /* 0x000fce0000000000 */
[----:B0-----:R-:W0:Y:S02]  /*1140*/  F2F.F64.F32 R2, UR4 ;  /* 0x0000000400027d10 */ /* 0x001e240008201800 */
[----:B0-----:R-:W-:-:S10]  /*1150*/  DADD R2, R2, R2 ;  /* 0x0000000002027229 */ /* 0x001fd40000000002 */
[----:B------:R-:W-:Y:S02]  /*1160*/  R2UR UR5, R3 ;  /* 0x00000000030572ca */ /* 0x000fe400000e0000 */
[----:B------:R-:W-:Y:S02]  /*1170*/  R2UR UR4, R2 ;  /* 0x00000000020472ca */ /* 0x000fe400000e0000 */
[----:B------:R-:W-:-:S09]  /*1180*/  MOV R2, 0x1 ;  /* 0x0000000100027802 */ /* 0x000fd20000000f00 */
[----:B------:R-:W0:Y:S01]  /*1190*/  MUFU.RCP64H R3, UR5 ;  /* 0x0000000500037d08 */ /* 0x000e220008001800 */
[----:B------:R-:W-:Y:S02]  /*11a0*/  MOV R33, UR5 ;  /* 0x0000000500217c02 */ /* 0x000fe40008000f00 */
[----:B------:R-:W-:-:S06]  /*11b0*/  MOV R32, UR4 ;  /* 0x0000000400207c02 */ /* 0x000fcc0008000f00 */
[----:B0-----:R-:W-:-:S08]  /*11c0*/  DFMA R32, R2, -R32, 1 ;  /* 0x3ff000000220742b */ /* 0x001fd00000000820 */
[----:B------:R-:W-:Y:S02]  /*11d0*/  DFMA R48, R32, R32, R32 ;  /* 0x000000202030722b */ /* 0x000fe40000000020 */
[----:B--2---:R-:W0:Y:S06]  /*11e0*/  F2F.F64.F32 R32, UR6 ;  /* 0x0000000600207d10 */ /* 0x004e2c0008201800 */
[----:B------:R-:W-:Y:S01]  /*11f0*/  DFMA R48, R2, R48, R2 ;  /* 0x000000300230722b */ /* 0x000fe20000000002 */
[----:B------:R-:W-:Y:S01]  /*1200*/  IMAD.U32 R2, RZ, RZ, UR4 ;  /* 0x00000004ff027e24 */ /* 0x000fe2000f8e00ff */
[----:B------:R-:W-:-:S06]  /*1210*/  MOV R3, UR5 ;  /* 0x0000000500037c02 */ /* 0x000fcc0008000f00 */
[----:B------:R-:W-:Y:S01]  /*1220*/  DFMA R2, R48, -R2, 1 ;  /* 0x3ff000003002742b */ /* 0x000fe20000000802 */
[----:B0-----:R-:W-:Y:S02]  /*1230*/  R2UR UR6, R32 ;  /* 0x00000000200672ca */ /* 0x001fe400000e0000 */
[----:B------:R-:W-:Y:S01]  /*1240*/  R2UR UR7, R33 ;  /* 0x00000000210772ca */ /* 0x000fe200000e0000 */
[----:B------:R-:W-:-:S04]  /*1250*/  DMUL R32, R42, UR8 ;  /* 0x000000082a207c28 */ /* 0x000fc80008000000 */
[----:B------:R-:W-:Y:S01]  /*1260*/  DFMA R48, R48, R2, R48 ;  /* 0x000000023030722b */ /* 0x000fe20000000030 */
[----:B------:R-:W-:Y:S02]  /*1270*/  MOV R2, UR4 ;  /* 0x0000000400027c02 */ /* 0x000fe40008000f00 */
[----:B------:R-:W-:Y:S01]  /*1280*/  MOV R3, UR5 ;  /* 0x0000000500037c02 */ /* 0x000fe20008000f00 */
[----:B------:R-:W-:-:S04]  /*1290*/  DFMA R32, R42, R32, R44 ;  /* 0x000000202a20722b */ /* 0x000fc8000000002c */
[----:B------:R-:W-:Y:S01]  /*12a0*/  DMUL R46, R48, UR6 ;  /* 0x00000006302e7c28 */ /* 0x000fe20008000000 */
[----:B------:R-:W-:Y:S01]  /*12b0*/  MOV R31, UR7 ;  /* 0x00000007001f7c02 */ /* 0x000fe20008000f00 */
[----:B------:R0:W2:Y:S03]  /*12c0*/  F2F.F32.F64 R35, R32 ;  /* 0x0000002000237310 */ /* 0x0000a60000301000 */
[----:B------:R-:W-:-:S03]  /*12d0*/  FSETP.GEU.AND P1, PT, |R31|, 6.5827683646048100446e-37, PT ;  /* 0x036000001f00780b */ /* 0x000fc60003f2e200 */
[----:B------:R-:W-:-:S08]  /*12e0*/  DFMA R2, R46, -R2, UR6 ;  /* 0x000000062e027e2b */ /* 0x000fd00008000802 */
[----:B------:R-:W-:Y:S01]  /*12f0*/  DFMA R2, R48, R2, R46 ;  /* 0x000000023002722b */ /* 0x000fe2000000002e */
[----:B------:R-:W-:-:S06]  /*1300*/  FADD R48, R29, R40 ;  /* 0x000000281d307221 */ /* 0x000fcc0000000000 */
[----:B------:R-:W3:Y:S03]  /*1310*/  F2F.F64.F32 R48, R48 ;  /* 0x0000003000307310 */ /* 0x000ee60000201800 */
[----:B------:R-:W-:-:S05]  /*1320*/  FFMA R4, RZ, UR5, R3 ;  /* 0x00000005ff047c23 */ /* 0x000fca0008000003 */
[----:B------:R-:W-:-:S13]  /*1330*/  FSETP.GT.AND P0, PT, |R4|, 1.469367938527859385e-39, PT ;  /* 0x001000000400780b */ /* 0x000fda0003f04200 */
[----:B0-23--:R-:W-:Y:S05]  /*1340*/  @P0 BRA P1, `(.L_x_23) ;  /* 0x0000000000180947 */ /* 0x00dfea0000800000 */
[----:B------:R-:W-:Y:S01]  /*1350*/  MOV R0, 0x1390 ;  /* 0x0000139000007802 */ /* 0x000fe20000000f00 */
[----:B------:R-:W-:Y:S01]  /*1360*/  UMOV UR10, UR6 ;  /* 0x00000006000a7c82 */ /* 0x000fe20008000000 */
[----:B------:R-:W-:-:S05]  /*1370*/  UMOV UR11, UR7 ;  /* 0x00000007000b7c82 */ /* 0x000fca0008000000 */
[----:B-1----:R-:W-:Y:S05]  /*1380*/  CALL.REL.NOINC `($__internal_0_$__cuda_sm20_div_rn_f64_full) ;  /* 0x0000001400107944 */ /* 0x002fea0003c00000 */
[----:B------:R-:W-:Y:S02]  /*1390*/  MOV R2, UR4 ;  /* 0x0000000400027c02 */ /* 0x000fe40008000f00 */
[----:B------:R-:W-:-:S07]  /*13a0*/  MOV R3, UR5 ;  /* 0x0000000500037c02 */ /* 0x000fce0008000f00 */
.L_x_23:
[----:B------:R-:W0:Y:S01]  /*13b0*/  LDCU UR4, c[0x0][0x3bc] ;  /* 0x00007780ff0477ac */ /* 0x000e220008000800 */
[C---:B------:R-:W-:Y:S01]  /*13c0*/  FADD R0, -R28.reuse, R19 ;  /* 0x000000131c007221 */ /* 0x040fe20000000100 */
[----:B------:R-:W-:Y:S01]  /*13d0*/  FADD R4, R28, -R20 ;  /* 0x800000141c047221 */ /* 0x000fe20000000000 */
[----:B------:R-:W-:Y:S02]  /*13e0*/  FADD R34, R29, R34 ;  /* 0x000000221d227221 */ /* 0x000fe40000000000 */
[----:B------:R-:W2:Y:S08]  /*13f0*/  F2F.F64.F32 R40, R0 ;  /* 0x0000000000287310 */ /* 0x000eb00000201800 */
[----:B0-----:R-:W0:Y:S01]  /*1400*/  F2F.F64.F32 R32, UR4 ;  /* 0x0000000400207d10 */ /* 0x001e220008201800 */
[----:B--2---:R-:W-:-:S08]  /*1410*/  DMUL R40, R40, R2 ;  /* 0x0000000228287228 */ /* 0x004fd00000000000 */
[----:B------:R-:W-:Y:S02]  /*1420*/  DFMA R48, R48, 0.5, -R40 ;  /* 0x3fe000003030782b */ /* 0x000fe40000000828 */
[----:B------:R2:W3:Y:S01]  /*1430*/  F2F.F64.F32 R40, R4 ;  /* 0x0000000400287310 */ /* 0x0004e20000201800 */
[----:B0-----:R-:W-:Y:S01]  /*1440*/  DADD R32, R32, R32 ;  /* 0x0000000020207229 */ /* 0x001fe20000000020 */
[----:B--2---:R-:W-:-:S06]  /*1450*/  IMAD.U32 R4, RZ, RZ, UR7 ;  /* 0x00000007ff047e24 */ /* 0x004fcc000f8e00ff */
[----:B------:R-:W-:Y:S03]  /*1460*/  F2F.F32.F64 R31, R48 ;  /* 0x00000030001f7310 */ /* 0x000fe60000301000 */
[----:B------:R-:W-:Y:S02]  /*1470*/  R2UR UR5, R33 ;  /* 0x00000000210572ca */ /* 0x000fe400000e0000 */
[----:B------:R-:W-:Y:S01]  /*1480*/  R2UR UR4, R32 ;  /* 0x00000000200472ca */ /* 0x000fe200000e0000 */
[----:B---3--:R-:W-:Y:S01]  /*1490*/  DMUL R40, R40, R2 ;  /* 0x0000000228287228 */ /* 0x008fe20000000000 */
[----:B------:R-:W-:Y:S01]  /*14a0*/  MOV R32, 0x1 ;  /* 0x0000000100207802 */ /* 0x000fe20000000f00 */
[----:B------:R-:W-:Y:S01]  /*14b0*/  F2F.F64.F32 R48, R34 ;  /* 0x0000002200307310 */ /* 0x000fe20000201800 */
[----:B------:R-:W-:-:S07]  /*14c0*/  FSETP.GEU.AND P1, PT, |R4|, 6.5827683646048100446e-37, PT ;  /* 0x036000000400780b */ /* 0x000fce0003f2e200 */
[----:B------:R-:W0:Y:S01]  /*14d0*/  MUFU.RCP64H R33, UR5 ;  /* 0x0000000500217d08 */ /* 0x000e220008001800 */
[----:B------:R-:W-:Y:S01]  /*14e0*/  MOV R43, UR5 ;  /* 0x00000005002b7c02 */ /* 0x000fe20008000f00 */
[----:B------:R-:W-:Y:S01]  /*14f0*/  IMAD.U32 R42, RZ, RZ, UR4 ;  /* 0x00000004ff2a7e24 */ /* 0x000fe2000f8e00ff */
[----:B------:R-:W-:-:S05]  /*1500*/  MOV R39, UR5 ;  /* 0x0000000500277c02 */ /* 0x000fca0008000f00 */
[----:B0-----:R-:W-:-:S08]  /*1510*/  DFMA R42, R32, -R42, 1 ;  /* 0x3ff00000202a742b */ /* 0x001fd0000000082a */
[----:B------:R-:W-:-:S08]  /*1520*/  DFMA R42, R42, R42, R42 ;  /* 0x0000002a2a2a722b */ /* 0x000fd0000000002a */
[----:B------:R-:W-:Y:S01]  /*1530*/  DFMA R42, R32, R42, R32 ;  /* 0x0000002a202a722b */ /* 0x000fe20000000020 */
[----:B------:R-:W-:Y:S02]  /*1540*/  MOV R32, UR4 ;  /* 0x0000000400207c02 */ /* 0x000fe40008000f00 */
[----:B------:R-:W-:-:S06]  /*1550*/  MOV R33, UR5 ;  /* 0x0000000500217c02 */ /* 0x000fcc0008000f00 */
[----:B------:R-:W-:-:S08]  /*1560*/  DFMA R32, R42, -R32, 1 ;  /* 0x3ff000002a20742b */ /* 0x000fd00000000820 */
[----:B------:R-:W-:Y:S01]  /*1570*/  DFMA R32, R42, R32, R42 ;  /* 0x000000202a20722b */ /* 0x000fe2000000002a */
[----:B------:R-:W-:Y:S01]  /*1580*/  FADD R42, R29, R38 ;  /* 0x000000261d2a7221 */ /* 0x000fe20000000000 */
[----:B------:R-:W-:-:S06]  /*1590*/  MOV R38, UR4 ;  /* 0x0000000400267c02 */ /* 0x000fcc0008000f00 */
[----:B------:R-:W-:Y:S01]  /*15a0*/  DMUL R44, R32, UR6 ;  /* 0x00000006202c7c28 */ /* 0x000fe20008000000 */
[----:B------:R-:W0:Y:S07]  /*15b0*/  F2F.F64.F32 R42, R42 ;  /* 0x0000002a002a7310 */ /* 0x000e2e0000201800 */
[----:B------:R-:W-:-:S08]  /*15c0*/  DFMA R38, R44, -R38, UR6 ;  /* 0x000000062c267e2b */ /* 0x000fd00008000826 */
[----:B------:R-:W-:Y:S02]  /*15d0*/  DFMA R38, R32, R38, R44 ;  /* 0x000000262026722b */ /* 0x000fe4000000002c */
[----:B0-----:R-:W-:-:S06]  /*15e0*/  DFMA R40, R42, 0.5, -R40 ;  /* 0x3fe000002a28782b */ /* 0x001fcc0000000828 */
[----:B------:R0:W2:Y:S02]  /*15f0*/  F2F.F32.F64 R33, R40 ;  /* 0x0000002800217310 */ /* 0x0000a40000301000 */
[----:B------:R-:W-:-:S05]  /*1600*/  FFMA R0, RZ, UR5, R39 ;  /* 0x00000005ff007c23 */ /* 0x000fca0008000027 */
[----:B------:R-:W-:-:S13]  /*1610*/  FSETP.GT.AND P0, PT, |R0|, 1.469367938527859385e-39, PT ;  /* 0x001000000000780b */ /* 0x000fda0003f04200 */
[----:B0-2---:R-:W-:Y:S05]  /*1620*/  @P0 BRA P1, `(.L_x_24) ;  /* 0x0000000000180947 */ /* 0x005fea0000800000 */
[----:B------:R-:W-:Y:S01]  /*1630*/  MOV R0, 0x1670 ;  /* 0x0000167000007802 */ /* 0x000fe20000000f00 */
[----:B------:R-:W-:Y:S01]  /*1640*/  UMOV UR10, UR6 ;  /* 0x00000006000a7c82 */ /* 0x000fe20008000000 */
[----:B------:R-:W-:-:S05]  /*1650*/  UMOV UR11, UR7 ;  /* 0x00000007000b7c82 */ /* 0x000fca0008000000 */
[----:B-1----:R-:W-:Y:S05]  /*1660*/  CALL.REL.NOINC `($__internal_0_$__cuda_sm20_div_rn_f64_full) ;  /* 0x0000001000587944 */ /* 0x002fea0003c00000 */
[----:B------:R-:W-:Y:S02]  /*1670*/  MOV R38, UR4 ;  /* 0x0000000400267c02 */ /* 0x000fe40008000f00 */
[----:B------:R-:W-:-:S07]  /*1680*/  MOV R39, UR5 ;  /* 0x0000000500277c02 */ /* 0x000fce0008000f00 */
.L_x_24:
[C---:B------:R-:W-:Y:S01]  /*1690*/  FADD R0, -R27.reuse, R12 ;  /* 0x0000000c1b007221 */ /* 0x040fe20000000100 */
[----:B------:R-:W-:Y:S01]  /*16a0*/  FADD R40, R27, -R10 ;  /* 0x8000000a1b287221 */ /* 0x000fe20000000000 */
[----:B------:R-:W-:Y:S01]  /*16b0*/  FADD R36, R29, R36 ;  /* 0x000000241d247221 */ /* 0x000fe20000000000 */
[C---:B------:R-:W-:Y:S01]  /*16c0*/  FADD R4, -R26.reuse, R17 ;  /* 0x000000111a047221 */ /* 0x040fe20000000100 */
[----:B------:R0:W2:Y:S01]  /*16d0*/  F2F.F64.F32 R42, R0 ;  /* 0x00000000002a7310 */ /* 0x0000a20000201800 */
[----:B------:R-:W-:Y:S01]  /*16e0*/  FADD R26, R26, -R15 ;  /* 0x8000000f1a1a7221 */ /* 0x000fe20000000000 */
[----:B------:R-:W-:Y:S01]  /*16f0*/  FADD R44, R28, R19 ;  /* 0x000000131c2c7221 */ /* 0x000fe20000000000 */
[--C-:B------:R-:W-:Y:S01]  /*1700*/  FADD R19, R8, -R21.reuse ;  /* 0x8000001508137221 */ /* 0x100fe20000000000 */
[--C-:B------:R-:W-:Y:S01]  /*1710*/  FADD R14, R14, -R21.reuse ;  /* 0x800000150e0e7221 */ /* 0x100fe20000000000 */
[----:B------:R-:W-:Y:S01]  /*1720*/  FADD R16, R27, R16 ;  /* 0x000000101b107221 */ /* 0x000fe20000000000 */
[----:B------:R-:W-:Y:S01]  /*1730*/  FADD R11, -R11, R21 ;  /* 0x000000150b0b7221 */ /* 0x000fe20000000100 */
[----:B------:R-:W-:Y:S01]  /*1740*/  FADD R35, R18, -R35 ;  /* 0x8000002312237221 */ /* 0x000fe20000000000 */
[----:B------:R-:W3:Y:S01]  /*1750*/  F2F.F64.F32 R40, R40 ;  /* 0x0000002800287310 */ /* 0x000ee20000201800 */
[C---:B0-----:R-:W-:Y:S01]  /*1760*/  FADD R0, R28.reuse, R20 ;  /* 0x000000141c007221 */ /* 0x041fe20000000000 */
[----:B------:R-:W-:Y:S01]  /*1770*/  FADD R7, R28, R7 ;  /* 0x000000071c077221 */ /* 0x000fe20000000000 */
[----:B------:R-:W-:Y:S01]  /*1780*/  BSSY.RECONVERGENT B2, `(.L_x_25) ;  /* 0x0000043000027945 */ /* 0x000fe20003800200 */
[----:B--2---:R-:W-:-:S04]  /*1790*/  DMUL R42, R42, R38 ;  /* 0x000000262a2a7228 */ /* 0x004fc80000000000 */
[----:B------:R-:W0:Y:S04]  /*17a0*/  F2F.F64.F32 R36, R36 ;  /* 0x0000002400247310 */ /* 0x000e280000201800 */
[----:B------:R-:W-:-:S04]  /*17b0*/  DFMA R48, R48, 0.5, -R42 ;  /* 0x3fe000003030782b */ /* 0x000fc8000000082a */
[----:B------:R-:W-:Y:S01]  /*17c0*/  F2F.F64.F32 R44, R44 ;  /* 0x0000002c002c7310 */ /* 0x000fe20000201800 */
[----:B---3--:R-:W-:-:S07]  /*17d0*/  DMUL R46, R40, R38 ;  /* 0x00000026282e7228 */ /* 0x008fce0000000000 */
[----:B------:R2:W3:Y:S01]  /*17e0*/  F2F.F64.F32 R42, R4 ;  /* 0x00000004002a7310 */ /* 0x0004e20000201800 */
[----:B0-----:R-:W-:-:S07]  /*17f0*/  DFMA R46, R36, 0.5, -R46 ;  /* 0x3fe00000242e782b */ /* 0x001fce000000082e */
[----:B------:R-:W0:Y:S01]  /*1800*/  F2F.F64.F32 R40, R26 ;  /* 0x0000001a00287310 */ /* 0x000e220000201800 */
[----:B--2---:R-:W-:Y:S01]  /*1810*/  FADD R4, R28, R9 ;  /* 0x000000091c047221 */ /* 0x004fe20000000000 */
[----:B---3--:R-:W-:-:S06]  /*1820*/  DMUL R42, R42, R2 ;  /* 0x000000022a2a7228 */ /* 0x008fcc0000000000 */
[----:B------:R2:W3:Y:S01]  /*1830*/  F2F.F64.F32 R36, R0 ;  /* 0x0000000000247310 */ /* 0x0004e20000201800 */
[----:B0-----:R-:W-:-:S07]  /*1840*/  DMUL R40, R40, R2 ;  /* 0x0000000228287228 */ /* 0x001fce0000000000 */
[----:B------:R-:W-:Y:S01]  /*1850*/  F2F.F64.F32 R8, R4 ;  /* 0x0000000400087310 */ /* 0x000fe20000201800 */
[----:B------:R-:W-:Y:S01]  /*1860*/  DFMA R42, R44, 0.5, -R42 ;  /* 0x3fe000002c2a782b */ /* 0x000fe2000000082a */
[----:B--2---:R-:W-:Y:S01]  /*1870*/  FADD R0, -R6, R21 ;  /* 0x0000001506007221 */ /* 0x004fe20000000100 */
[----:B---3--:R-:W-:-:S05]  /*1880*/  DFMA R44, R36, 0.5, -R40 ;  /* 0x3fe00000242c782b */ /* 0x008fca0000000828 */
[----:B------:R-:W-:Y:S08]  /*1890*/  F2F.F32.F64 R20, R42 ;  /* 0x0000002a00147310 */ /* 0x000ff00000301000 */
[----:B------:R-:W0:Y:S08]  /*18a0*/  F2F.F64.F32 R36, R19 ;  /* 0x0000001300247310 */ /* 0x000e300000201800 */
[----:B------:R-:W-:Y:S01]  /*18b0*/  F2F.F32.F64 R15, R44 ;  /* 0x0000002c000f7310 */ /* 0x000fe20000301000 */
[----:B0-----:R-:W-:-:S07]  /*18c0*/  DMUL R42, R36, R38 ;  /* 0x00000026242a7228 */ /* 0x001fce0000000000 */
[----:B------:R-:W0:Y:S01]  /*18d0*/  F2F.F64.F32 R40, R0 ;  /* 0x0000000000287310 */ /* 0x000e220000201800 */
[----:B------:R-:W-:-:S07]  /*18e0*/  DFMA R8, R8, 0.5, -R42 ;  /* 0x3fe000000808782b */ /* 0x000fce000000082a */
[----:B------:R1:W2:Y:S01]  /*18f0*/  F2F.F64.F32 R36, R14 ;  /* 0x0000000e00247310 */ /* 0x0002a20000201800 */
[----:B0-----:R-:W-:-:S07]  /*1900*/  DMUL R40, R40, R38 ;  /* 0x0000002628287228 */ /* 0x001fce0000000000 */
[----:B------:R-:W0:Y:S01]  /*1910*/  F2F.F64.F32 R42, R16 ;  /* 0x00000010002a7310 */ /* 0x000e220000201800 */
[----:B-1----:R-:W-:Y:S01]  /*1920*/  FADD R14, -R18, R5 ;  /* 0x00000005120e7221 */ /* 0x002fe20000000100 */
[----:B--2---:R-:W-:-:S06]  /*1930*/  DMUL R36, R36, R2 ;  /* 0x0000000224247228 */ /* 0x004fcc0000000000 */
[----:B------:R-:W1:Y:S02]  /*1940*/  F2F.F64.F32 R18, R35 ;  /* 0x0000002300127310 */ /* 0x000e640000201800 */
[----:B0-----:R-:W-:-:S06]  /*1950*/  DFMA R44, R42, 0.5, -R36 ;  /* 0x3fe000002a2c782b */ /* 0x001fcc0000000824 */
[----:B------:R-:W0:Y:S01]  /*1960*/  F2F.F64.F32 R4, R14 ;  /* 0x0000000e00047310 */ /* 0x000e220000201800 */
[----:B------:R-:W-:Y:S01]  /*1970*/  FADD R42, R27, R13 ;  /* 0x0000000d1b2a7221 */ /* 0x000fe20000000000 */
[----:B-1----:R-:W-:-:S06]  /*1980*/  DMUL R18, R18, R38 ;  /* 0x0000002612127228 */ /* 0x002fcc0000000000 */
[----:B------:R-:W1:Y:S01]  /*1990*/  F2F.F64.F32 R36, R11 ;  /* 0x0000000b00247310 */ /* 0x000e620000201800 */
[----:B0-----:R-:W-:-:S07]  /*19a0*/  DMUL R4, R4, R38 ;  /* 0x0000002604047228 */ /* 0x001fce0000000000 */
[----:B------:R0:W-:Y:S01]  /*19b0*/  F2F.F32.F64 R8, R8 ;  /* 0x0000000800087310 */ /* 0x0001e20000301000 */
[----:B-1----:R-:W-:-:S07]  /*19c0*/  DMUL R36, R36, R2 ;  /* 0x0000000224247228 */ /* 0x002fce0000000000 */
[----:B------:R-:W1:Y:S01]  /*19d0*/  F2F.F64.F32 R42, R42 ;  /* 0x0000002a002a7310 */ /* 0x000e620000201800 */
[C---:B------:R-:W-:Y:S01]  /*19e0*/  FADD R3, R27.reuse, R10 ;  /* 0x0000000a1b037221 */ /* 0x040fe20000000000 */
[----:B0-----:R-:W-:-:S06]  /*19f0*/  FADD R9, R27, R12 ;  /* 0x0000000c1b097221 */ /* 0x001fcc0000000000 */
[----:B------:R-:W0:Y:S01]  /*1a00*/  F2F.F64.F32 R2, R3 ;  /* 0x0000000300027310 */ /* 0x000e220000201800 */
[----:B-1----:R-:W-:-:S07]  /*1a10*/  DFMA R10, R42, 0.5, -R36 ;  /* 0x3fe000002a0a782b */ /* 0x002fce0000000824 */
[----:B------:R-:W1:Y:S01]  /*1a20*/  F2F.F64.F32 R6, R7 ;  /* 0x0000000700067310 */ /* 0x000e620000201800 */
[----:B0-----:R-:W-:-:S07]  /*1a30*/  DFMA R18, R2, 0.5, -R18 ;  /* 0x3fe000000212782b */ /* 0x001fce0000000812 */
[----:B------:R-:W0:Y:S01]  /*1a40*/  MUFU.RCP R0, R31 ;  /* 0x0000001f00007308 */ /* 0x000e220000001000 */
[----:B------:R-:W-:Y:S01]  /*1a50*/  FMUL R2, R20, R20 ;  /* 0x0000001414027220 */ /* 0x000fe20000400000 */
[----:B-1----:R-:W-:-:S06]  /*1a60*/  DFMA R40, R6, 0.5, -R40 ;  /* 0x3fe000000628782b */ /* 0x002fcc0000000828 */
[----:B------:R-:W1:Y:S08]  /*1a70*/  F2F.F64.F32 R12, R9 ;  /* 0x00000009000c7310 */ /* 0x000e700000201800 */
[----:B------:R-:W2:Y:S01]  /*1a80*/  FCHK P0, R2, R31 ;  /* 0x0000001f02007302 */ /* 0x000ea20000000000 */
[----:B0-----:R-:W-:-:S04]  /*1a90*/  FFMA R21, -R31, R0, 1 ;  /* 0x3f8000001f157423 */ /* 0x001fc80000000100 */
[----:B------:R-:W-:Y:S01]  /*1aa0*/  FFMA R21, R0, R21, R0 ;  /* 0x0000001500157223 */ /* 0x000fe20000000000 */
[----:B-1----:R-:W-:Y:S02]  /*1ab0*/  DFMA R12, R12, 0.5, -R4 ;  /* 0x3fe000000c0c782b */ /* 0x002fe40000000804 */
[----:B------:R0:W1:Y:S01]  /*1ac0*/  F2F.F32.F64 R34, R48 ;  /* 0x0000003000227310 */ /* 0x0000620000301000 */
[----:B------:R-:W-:-:S04]  /*1ad0*/  FFMA R0, R2, R21, RZ ;  /* 0x0000001502007223 */ /* 0x000fc800000000ff */
[----:B------:R-:W-:-:S03]  /*1ae0*/  FFMA R3, -R31, R0, R2 ;  /* 0x000000001f037223 */ /* 0x000fc60000000102 */
[----:B------:R0:W3:Y:S01]  /*1af0*/  F2F.F32.F64 R17, R46 ;  /* 0x0000002e00117310 */ /* 0x0000e20000301000 */
[----:B------:R-:W-:-:S07]  /*1b00*/  FFMA R0, R21, R3, R0 ;  /* 0x0000000315007223 */ /* 0x000fce0000000000 */
[----:B------:R0:W4:Y:S08]  /*1b10*/  F2F.F32.F64 R6, R40 ;  /* 0x0000002800067310 */ /* 0x0001300000301000 */
[----:B------:R0:W0:Y:S08]  /*1b20*/  F2F.F32.F64 R7, R44 ;  /* 0x0000002c00077310 */ /* 0x0000300000301000 */
[----:B------:R0:W0:Y:S08]  /*1b30*/  F2F.F32.F64 R10, R10 ;  /* 0x0000000a000a7310 */ /* 0x0000300000301000 */
[----:B------:R0:W0:Y:S08]  /*1b40*/  F2F.F32.F64 R9, R12 ;  /* 0x0000000c00097310 */ /* 0x0000300000301000 */
[----:B------:R0:W0:Y:S01]  /*1b50*/  F2F.F32.F64 R5, R18 ;  /* 0x0000001200057310 */ /* 0x0000220000301000 */
[----:B-1234-:R-:W-:Y:S05]  /*1b60*/  @!P0 BRA `(.L_x_26) ;  /* 0x0000000000108947 */ /* 0x01efea0003800000 */
[----:B------:R-:W-:Y:S02]  /*1b70*/  MOV R0, R2 ;  /* 0x0000000200007202 */ /* 0x000fe40000000f00 */
[----:B------:R-:W-:Y:S02]  /*1b80*/  MOV R3, R31 ;  /* 0x0000001f00037202 */ /* 0x000fe40000000f00 */
[----:B------:R-:W-:-:S07]  /*1b90*/  MOV R32, 0x1bb0 ;  /* 0x00001bb000207802 */ /* 0x000fce0000000f00 */
[----:B0-----:R-:W-:Y:S05]  /*1ba0*/  CALL.REL.NOINC `($__internal_1_$__cuda_sm3x_div_rn_noftz_f32_slowpath) ;  /* 0x0000001400007944 */ /* 0x001fea0003c00000 */
.L_x_26:
[----:B------:R-:W-:Y:S05]  /*1bb0*/  BSYNC.RECONVERGENT B2 ;  /* 0x0000000000027941 */ /* 0x000fea0003800200 */
.L_x_25:
[----:B------:R-:W1:Y:S01]  /*1bc0*/  F2F.F64.F32 R2, R31 ;  /* 0x0000001f00027310 */ /* 0x000e620000201800 */
[----:B------:R-:W-:Y:S01]  /*1bd0*/  UMOV UR4, 0x9ba5e354 ;  /* 0x9ba5e35400047882 */ /* 0x000fe20000000000 */
[----:B------:R-:W-:Y:S01]  /*1be0*/  UMOV UR5, 0x4013a0c4 ;  /* 0x4013a0c400057882 */ /* 0x000fe20000000000 */
[----:B------:R-:W-:Y:S05]  /*1bf0*/  BSSY.RECONVERGENT B2, `(.L_x_27) ;  /* 0x0000012000027945 */ /* 0x000fea0003800200 */
[----:B0-----:R-:W0:Y:S01]  /*1c00*/  MUFU.RCP R11, R34 ;  /* 0x00000022000b7308 */ /* 0x001e220000001000 */
[----:B-1----:R-:W-:-:S07]  /*1c10*/  DMUL R18, R2, UR4 ;  /* 0x0000000402127c28 */ /* 0x002fce0008000000 */
[----:B------:R1:W2:Y:S02]  /*1c20*/  F2F.F64.F32 R12, R0 ;  /* 0x00000000000c7310 */ /* 0x0002a40000201800 */
[----:B-1----:R-:W-:Y:S01]  /*1c30*/  FMUL R0, R8, R9 ;  /* 0x0000000908007220 */ /* 0x002fe20000400000 */
[----:B0-----:R-:W-:-:S05]  /*1c40*/  FFMA R4, -R34, R11, 1 ;  /* 0x3f80000022047423 */ /* 0x001fca000000010b */
[----:B------:R-:W0:Y:S01]  /*1c50*/  FCHK P0, R0, R34 ;  /* 0x0000002200007302 */ /* 0x000e220000000000 */
[----:B------:R-:W-:Y:S01]  /*1c60*/  FFMA R11, R11, R4, R11 ;  /* 0x000000040b0b7223 */ /* 0x000fe2000000000b */
[----:B--2---:R-:W-:-:S03]  /*1c70*/  DFMA R12, R2, R18, R12 ;  /* 0x00000012020c722b */ /* 0x004fc6000000000c */
[----:B------:R-:W-:-:S03]  /*1c80*/  FFMA R2, R0, R11, RZ ;  /* 0x0000000b00027223 */ /* 0x000fc600000000ff */
[----:B------:R1:W2:Y:S01]  /*1c90*/  F2F.F32.F64 R8, R12 ;  /* 0x0000000c00087310 */ /* 0x0002a20000301000 */
[----:B------:R-:W-:-:S04]  /*1ca0*/  FFMA R3, -R34, R2, R0 ;  /* 0x0000000222037223 */ /* 0x000fc80000000100 */
[----:B------:R-:W-:Y:S01]  /*1cb0*/  FFMA R11, R11, R3, R2 ;  /* 0x000000030b0b7223 */ /* 0x000fe20000000002 */
[----:B0-----:R-:W-:Y:S06]  /*1cc0*/  @!P0 BRA `(.L_x_28) ;  /* 0x0000000000108947 */ /* 0x001fec0003800000 */
[----:B------:R-:W-:Y:S02]  /*1cd0*/  MOV R3, R34 ;  /* 0x0000002200037202 */ /* 0x000fe40000000f00 */
[----:B------:R-:W-:-:S07]  /*1ce0*/  MOV R32, 0x1d00 ;  /* 0x00001d0000207802 */ /* 0x000fce0000000f00 */
[----:B-12---:R-:W-:Y:S05]  /*1cf0*/  CALL.REL.NOINC `($__internal_1_$__cuda_sm3x_div_rn_noftz_f32_slowpath) ;  /* 0x0000001000ac7944 */ /* 0x006fea0003c00000 */
[----:B------:R-:W-:-:S07]  /*1d00*/  MOV R11, R0 ;  /* 0x00000000000b7202 */ /* 0x000fce0000000f00 */
.L_x_28:
[----:B------:R-:W-:Y:S05]  /*1d10*/  BSYNC.RECONVERGENT B2 ;  /* 0x0000000000027941 */ /* 0x000fea0003800200 */
.L_x_27:
[----:B------:R-:W0:Y:S01]  /*1d20*/  MUFU.RCP R2, R33 ;  /* 0x0000002100027308 */ /* 0x000e220000001000 */
[----:B------:R-:W-:Y:S01]  /*1d30*/  FMUL R0, R15, R15 ;  /* 0x0000000f0f007220 */ /* 0x000fe20000400000 */
[----:B------:R-:W-:Y:S06]  /*1d40*/  BSSY.RECONVERGENT B2, `(.L_x_29) ;  /* 0x000000c000027945 */ /* 0x000fec0003800200 */
[----:B------:R-:W3:Y:S01]  /*1d50*/  FCHK P0, R0, R33 ;  /* 0x0000002100007302 */ /* 0x000ee20000000000 */
[----:B0-----:R-:W-:-:S04]  /*1d60*/  FFMA R3, -R33, R2, 1 ;  /* 0x3f80000021037423 */ /* 0x001fc80000000102 */
[----:B------:R-:W-:-:S04]  /*1d70*/  FFMA R3, R2, R3, R2 ;  /* 0x0000000302037223 */ /* 0x000fc80000000002 */
[----:B------:R-:W-:-:S04]  /*1d80*/  FFMA R2, R0, R3, RZ ;  /* 0x0000000300027223 */ /* 0x000fc800000000ff */
[----:B------:R-:W-:-:S04]  /*1d90*/  FFMA R4, -R33, R2, R0 ;  /* 0x0000000221047223 */ /* 0x000fc80000000100 */
[----:B------:R-:W-:Y:S01]  /*1da0*/  FFMA R18, R3, R4, R2 ;  /* 0x0000000403127223 */ /* 0x000fe20000000002 */
[----:B---3--:R-:W-:Y:S06]  /*1db0*/  @!P0 BRA `(.L_x_30) ;  /* 0x0000000000108947 */ /* 0x008fec0003800000 */
[----:B------:R-:W-:Y:S01]  /*1dc0*/  IMAD.MOV.U32 R3, RZ, RZ, R33 ;  /* 0x000000ffff037224 */ /* 0x000fe200078e0021 */
[----:B------:R-:W-:-:S07]  /*1dd0*/  MOV R32, 0x1df0 ;  /* 0x00001df000207802 */ /* 0x000fce0000000f00 */
[----:B-12---:R-:W-:Y:S05]  /*1de0*/  CALL.REL.NOINC `($__internal_1_$__cuda_sm3x_div_rn_noftz_f32_slowpath) ;  /* 0x0000001000707944 */ /* 0x006fea0003c00000 */
[----:B------:R-:W-:-:S07]  /*1df0*/  MOV R18, R0 ;  /* 0x0000000000127202 */ /* 0x000fce0000000f00 */
.L_x_30:
[----:B------:R-:W-:Y:S05]  /*1e00*/  BSYNC.RECONVERGENT B2 ;  /* 0x0000000000027941 */ /* 0x000fea0003800200 */
.L_x_29:
[----:B------:R-:W1:Y:S01]  /*1e10*/  F2F.F64.F32 R2, R33 ;  /* 0x0000002100027310 */ /* 0x000e620000201800 */
[----:B------:R-:W-:Y:S01]  /*1e20*/  UMOV UR4, 0x9ba5e354 ;  /* 0x9ba5e35400047882 */ /* 0x000fe20000000000 */
[----:B------:R-:W-:Y:S01]  /*1e30*/  UMOV UR5, 0x4013a0c4 ;  /* 0x4013a0c400057882 */ /* 0x000fe20000000000 */
[----:B------:R-:W-:Y:S01]  /*1e40*/  FMUL R0, R6, R5 ;  /* 0x0000000506007220 */ /* 0x000fe20000400000 */
[----:B------:R-:W-:Y:S04]  /*1e50*/  BSSY.RECONVERGENT B2, `(.L_x_31) ;  /* 0x0000011000027945 */ /* 0x000fe80003800200 */
[----:B------:R-:W0:Y:S01]  /*1e60*/  F2F.F64.F32 R18, R18 ;  /* 0x0000001200127310 */ /* 0x000e220000201800 */
[----:B-1----:R-:W-:-:S07]  /*1e70*/  DMUL R12, R2, UR4 ;  /* 0x00000004020c7c28 */ /* 0x002fce0008000000 */
[----:B------:R-:W1:Y:S01]  /*1e80*/  MUFU.RCP R4, R17 ;  /* 0x0000001100047308 */ /* 0x000e620000001000 */
[----:B0-----:R-:W-:-:S07]  /*1e90*/  DFMA R12, R2, R12, R18 ;  /* 0x0000000c020c722b */ /* 0x001fce0000000012 */
[----:B------:R-:W0:Y:S01]  /*1ea0*/  FCHK P0, R0, R17 ;  /* 0x0000001100007302 */ /* 0x000e220000000000 */
[----:B-1----:R-:W-:-:S07]  /*1eb0*/  FFMA R21, -R17, R4, 1 ;  /* 0x3f80000011157423 */ /* 0x002fce0000000104 */
[----:B------:R1:W3:Y:S01]  /*1ec0*/  F2F.F32.F64 R13, R12 ;  /* 0x0000000c000d7310 */ /* 0x0002e20000301000 */
[----:B------:R-:W-:-:S04]  /*1ed0*/  FFMA R21, R4, R21, R4 ;  /* 0x0000001504157223 */ /* 0x000fc80000000004 */
[----:B------:R-:W-:-:S04]  /*1ee0*/  FFMA R6, R0, R21, RZ ;  /* 0x0000001500067223 */ /* 0x000fc800000000ff */
[----:B------:R-:W-:-:S04]  /*1ef0*/  FFMA R2, -R17, R6, R0 ;  /* 0x0000000611027223 */ /* 0x000fc80000000100 */
[----:B------:R-:W-:Y:S01]  /*1f00*/  FFMA R6, R21, R2, R6 ;  /* 0x0000000215067223 */ /* 0x000fe20000000006 */
[----:B01----:R-:W-:Y:S06]  /*1f10*/  @!P0 BRA `(.L_x_32) ;  /* 0x0000000000108947 */ /* 0x003fec0003800000 */
[----:B------:R-:W-:Y:S02]  /*1f20*/  MOV R3, R17 ;  /* 0x0000001100037202 */ /* 0x000fe40000000f00 */
[----:B------:R-:W-:-:S07]  /*1f30*/  MOV R32, 0x1f50 ;  /* 0x00001f5000207802 */ /* 0x000fce0000000f00 */
[----:B--23--:R-:W-:Y:S05]  /*1f40*/  CALL.REL.NOINC `($__internal_1_$__cuda_sm3x_div_rn_noftz_f32_slowpath) ;  /* 0x0000001000187944 */ /* 0x00cfea0003c00000 */
[----:B------:R-:W-:-:S07]  /*1f50*/  MOV R6, R0 ;  /* 0x0000000000067202 */ /* 0x000fce0000000f00 */
.L_x_32:
[----:B------:R-:W-:Y:S05]  /*1f60*/  BSYNC.RECONVERGENT B2 ;  /* 0x0000000000027941 */ /* 0x000fea0003800200 */
.L_x_31:
        /* <DEDUP_REMOVED lines=11> */
[----:B------:R-:W-:Y:S02]  /*2020*/  MOV R3, R31 ;  /* 0x0000001f00037202 */ /* 0x000fe40000000f00 */
[----:B------:R-:W-:-:S07]  /*2030*/  MOV R32, 0x2050 ;  /* 0x0000205000207802 */ /* 0x000fce0000000f00 */
[----:B--23--:R-:W-:Y:S05]  /*2040*/  CALL.REL.NOINC `($__internal_1_$__cuda_sm3x_div_rn_noftz_f32_slowpath) ;  /* 0x0000000c00d87944 */ /* 0x00cfea0003c00000 */
[----:B------:R-:W-:-:S07]  /*2050*/  MOV R7, R0 ;  /* 0x0000000000077202 */ /* 0x000fce0000000f00 */
.L_x_34:
[----:B------:R-:W-:Y:S05]  /*2060*/  BSYNC.RECONVERGENT B2 ;  /* 0x0000000000027941 */ /* 0x000fea0003800200 */
.L_x_33:
        /* <DEDUP_REMOVED lines=10> */
[----:B------:R-:W-:Y:S01]  /*2110*/  IMAD.MOV.U32 R0, RZ, RZ, R19 ;  /* 0x000000ffff007224 */ /* 0x000fe200078e0013 */
[----:B------:R-:W-:Y:S02]  /*2120*/  MOV R3, R34 ;  /* 0x0000002200037202 */ /* 0x000fe40000000f00 */
[----:B------:R-:W-:-:S07]  /*2130*/  MOV R32, 0x2150 ;  /* 0x0000215000207802 */ /* 0x000fce0000000f00 */
[----:B--23--:R-:W-:Y:S05]  /*2140*/  CALL.REL.NOINC `($__internal_1_$__cuda_sm3x_div_rn_noftz_f32_slowpath) ;  /* 0x0000000c00987944 */ /* 0x00cfea0003c00000 */
.L_x_36:
[----:B------:R-:W-:Y:S05]  /*2150*/  BSYNC.RECONVERGENT B2 ;  /* 0x0000000000027941 */ /* 0x000fea0003800200 */
.L_x_35:
[----:B------:R-:W0:Y:S01]  /*2160*/  F2F.F64.F32 R34, R34 ;  /* 0x0000002200227310 */ /* 0x000e220000201800 */
[----:B------:R-:W-:Y:S01]  /*2170*/  UMOV UR4, 0x9ba5e354 ;  /* 0x9ba5e35400047882 */ /* 0x000fe20000000000 */
[----:B------:R-:W-:Y:S01]  /*2180*/  UMOV UR5, 0x4013a0c4 ;  /* 0x4013a0c400057882 */ /* 0x000fe20000000000 */
[----:B------:R-:W-:Y:S05]  /*2190*/  BSSY.RECONVERGENT B2, `(.L_x_37) ;  /* 0x0000012000027945 */ /* 0x000fea0003800200 */
[----:B------:R-:W1:Y:S01]  /*21a0*/  MUFU.RCP R12, R33 ;  /* 0x00000021000c7308 */ /* 0x000e620000001000 */
[----:B0-----:R-:W-:-:S07]  /*21b0*/  DMUL R18, R34, UR4 ;  /* 0x0000000422127c28 */ /* 0x001fce0008000000 */
[----:B------:R0:W4:Y:S02]  /*21c0*/  F2F.F64.F32 R2, R0 ;  /* 0x0000000000027310 */ /* 0x0001240000201800 */
[----:B0-----:R-:W-:Y:S01]  /*21d0*/  FMUL R0, R15, R10 ;  /* 0x0000000a0f007220 */ /* 0x001fe20000400000 */
[----:B-1----:R-:W-:-:S05]  /*21e0*/  FFMA R21, -R33, R12, 1 ;  /* 0x3f80000021157423 */ /* 0x002fca000000010c */
[----:B------:R-:W0:Y:S01]  /*21f0*/  FCHK P0, R0, R33 ;  /* 0x0000002100007302 */ /* 0x000e220000000000 */
[----:B------:R-:W-:Y:S01]  /*2200*/  FFMA R12, R12, R21, R12 ;  /* 0x000000150c0c7223 */ /* 0x000fe2000000000c */
[----:B----4-:R-:W-:-:S03]  /*2210*/  DFMA R2, R34, R18, R2 ;  /* 0x000000122202722b */ /* 0x010fc60000000002 */
[----:B------:R-:W-:-:S03]  /*2220*/  FFMA R4, R12, R0, RZ ;  /* 0x000000000c047223 */ /* 0x000fc600000000ff */
[----:B------:R1:W4:Y:S01]  /*2230*/  F2F.F32.F64 R10, R2 ;  /* 0x00000002000a7310 */ /* 0x0003220000301000 */
[----:B------:R-:W-:-:S04]  /*2240*/  FFMA R19, -R33, R4, R0 ;  /* 0x0000000421137223 */ /* 0x000fc80000000100 */
[----:B------:R-:W-:Y:S01]  /*2250*/  FFMA R12, R12, R19, R4 ;  /* 0x000000130c0c7223 */ /* 0x000fe20000000004 */
[----:B0-----:R-:W-:Y:S06]  /*2260*/  @!P0 BRA `(.L_x_38) ;  /* 0x0000000000108947 */ /* 0x001fec0003800000 */
[----:B-1----:R-:W-:Y:S02]  /*2270*/  MOV R3, R33 ;  /* 0x0000002100037202 */ /* 0x002fe40000000f00 */
[----:B------:R-:W-:-:S07]  /*2280*/  MOV R32, 0x22a0 ;  /* 0x000022a000207802 */ /* 0x000fce0000000f00 */
[----:B--234-:R-:W-:Y:S05]  /*2290*/  CALL.REL.NOINC `($__internal_1_$__cuda_sm3x_div_rn_noftz_f32_slowpath) ;  /* 0x0000000c00447944 */ /* 0x01cfea0003c00000 */
[----:B------:R-:W-:-:S07]  /*22a0*/  MOV R12, R0 ;  /* 0x00000000000c7202 */ /* 0x000fce0000000f00 */
.L_x_38:
[----:B------:R-:W-:Y:S05]  /*22b0*/  BSYNC.RECONVERGENT B2 ;  /* 0x0000000000027941 */ /* 0x000fea0003800200 */
.L_x_37:
[----:B------:R-:W1:Y:S01]  /*22c0*/  MUFU.RCP R0, R17 ;  /* 0x0000001100007308 */ /* 0x000e620000001000 */
[----:B------:R-:W-:Y:S01]  /*22d0*/  FMUL R4, R5, R5 ;  /* 0x0000000505047220 */ /* 0x000fe20000400000 */
[----:B------:R-:W-:Y:S06]  /*22e0*/  BSSY.RECONVERGENT B2, `(.L_x_39) ;  /* 0x000000c000027945 */ /* 0x000fec0003800200 */
[----:B------:R-:W0:Y:S01]  /*22f0*/  FCHK P0, R4, R17 ;  /* 0x0000001104007302 */ /* 0x000e220000000000 */
[----:B-1----:R-:W-:-:S04]  /*2300*/  FFMA R3, -R17, R0, 1 ;  /* 0x3f80000011037423 */ /* 0x002fc80000000100 */
[----:B------:R-:W-:-:S04]  /*2310*/  FFMA R0, R0, R3, R0 ;  /* 0x0000000300007223 */ /* 0x000fc80000000000 */
[----:B------:R-:W-:-:S04]  /*2320*/  FFMA R2, R0, R4, RZ ;  /* 0x0000000400027223 */ /* 0x000fc800000000ff */
[----:B------:R-:W-:-:S04]  /*2330*/  FFMA R3, -R17, R2, R4 ;  /* 0x0000000211037223 */ /* 0x000fc80000000104 */
[----:B------:R-:W-:Y:S01]  /*2340*/  FFMA R0, R0, R3, R2 ;  /* 0x0000000300007223 */ /* 0x000fe20000000002 */
[----:B0-----:R-:W-:Y:S06]  /*2350*/  @!P0 BRA `(.L_x_40) ;  /* 0x0000000000108947 */ /* 0x001fec0003800000 */
[----:B------:R-:W-:Y:S02]  /*2360*/  MOV R0, R4 ;  /* 0x0000000400007202 */ /* 0x000fe40000000f00 */
[----:B------:R-:W-:Y:S02]  /*2370*/  MOV R3, R17 ;  /* 0x0000001100037202 */ /* 0x000fe40000000f00 */
[----:B------:R-:W-:-:S07]  /*2380*/  MOV R32, 0x23a0 ;  /* 0x000023a000207802 */ /* 0x000fce0000000f00 */
[----:B--234-:R-:W-:Y:S05]  /*2390*/  CALL.REL.NOINC `($__internal_1_$__cuda_sm3x_div_rn_noftz_f32_slowpath) ;  /* 0x0000000c00047944 */ /* 0x01cfea0003c00000 */
.L_x_40:
[----:B------:R-:W-:Y:S05]  /*23a0*/  BSYNC.RECONVERGENT B2 ;  /* 0x0000000000027941 */ /* 0x000fea0003800200 */
.L_x_39:
[----:B------:R-:W0:Y:S01]  /*23b0*/  LDC R4, c[0x0][0x3b8] ;  /* 0x0000ee00ff047b82 */ /* 0x000e220000000800 */
[----:B------:R-:W1:Y:S01]  /*23c0*/  F2F.F64.F32 R2, R17 ;  /* 0x0000001100027310 */ /* 0x000e620000201800 */
[----:B------:R-:W5:Y:S01]  /*23d0*/  LDCU UR6, c[0x0][0x3c0] ;  /* 0x00007800ff0677ac */ /* 0x000f620008000800 */
[----:B------:R-:W-:Y:S01]  /*23e0*/  UMOV UR4, 0x9ba5e354 ;  /* 0x9ba5e35400047882 */ /* 0x000fe20000000000 */
[----:B------:R-:W-:-:S05]  /*23f0*/  UMOV UR5, 0x4013a0c4 ;  /* 0x4013a0c400057882 */ /* 0x000fca0000000000 */
[----:B------:R-:W2:Y:S01]  /*2400*/  F2F.F64.F32 R18, R0 ;  /* 0x0000000000127310 */ /* 0x000ea20000201800 */
[----:B-1----:R-:W-:Y:S01]  /*2410*/  DMUL R26, R2, UR4 ;  /* 0x00000004021a7c28 */ /* 0x002fe20008000000 */
[----:B-----5:R-:W-:-:S06]  /*2420*/  MOV R31, UR6 ;  /* 0x00000006001f7c02 */ /* 0x020fcc0008000f00 */
[----:B0-----:R-:W0:Y:S01]  /*2430*/  MUFU.RCP R14, R4 ;  /* 0x00000004000e7308 */ /* 0x001e220000001000 */
[----:B--2---:R-:W-:-:S07]  /*2440*/  DFMA R18, R2, R26, R18 ;  /* 0x0000001a0212722b */ /* 0x004fce0000000012 */
[----:B------:R-:W1:Y:S08]  /*2450*/  FCHK P0, R31, R4 ;  /* 0x000000041f007302 */ /* 0x000e700000000000 */
[----:B------:R2:W1:Y:S01]  /*2460*/  F2F.F32.F64 R17, R18 ;  /* 0x0000001200117310 */ /* 0x0004620000301000 */
[----:B0-----:R-:W-:-:S04]  /*2470*/  FFMA R21, R14, -R4, 1 ;  /* 0x3f8000000e157423 */ /* 0x001fc80000000804 */
[----:B------:R-:W-:-:S04]  /*2480*/  FFMA R14, R14, R21, R14 ;  /* 0x000000150e0e7223 */ /* 0x000fc8000000000e */
[----:B------:R-:W-:-:S04]  /*2490*/  FFMA R3, R14, UR6, RZ ;  /* 0x000000060e037c23 */ /* 0x000fc800080000ff */
[----:B------:R-:W-:-:S04]  /*24a0*/  FFMA R2, R3, -R4, UR6 ;  /* 0x0000000603027e23 */ /* 0x000fc80008000804 */
[----:B------:R-:W-:Y:S01]  /*24b0*/  FFMA R14, R14, R2, R3 ;  /* 0x000000020e0e7223 */ /* 0x000fe20000000003 */
[----:B-12---:R-:W-:Y:S06]  /*24c0*/  @!P0 BRA `(.L_x_41) ;  /* 0x00000000001c8947 */ /* 0x006fec0003800000 */
[----:B------:R-:W0:Y:S01]  /*24d0*/  LDCU UR4, c[0x0][0x3c0] ;  /* 0x00007800ff0477ac */ /* 0x000e220008000800 */
[----:B------:R-:W-:Y:S01]  /*24e0*/  MOV R32, 0x2530 ;  /* 0x0000253000207802 */ /* 0x000fe20000000f00 */
[----:B------:R-:W1:Y:S01]  /*24f0*/  LDCU UR5, c[0x0][0x3b8] ;  /* 0x00007700ff0577ac */ /* 0x000e620008000800 */
[----:B0-----:R-:W-:Y:S01]  /*2500*/  IMAD.U32 R0, RZ, RZ, UR4 ;  /* 0x00000004ff007e24 */ /* 0x001fe2000f8e00ff */
[----:B-1----:R-:W-:-:S07]  /*2510*/  MOV R3, UR5 ;  /* 0x0000000500037c02 */ /* 0x002fce0008000f00 */
[----:B---34-:R-:W-:Y:S05]  /*2520*/  CALL.REL.NOINC `($__internal_1_$__cuda_sm3x_div_rn_noftz_f32_slowpath) ;  /* 0x0000000800a07944 */ /* 0x018fea0003c00000 */
[----:B------:R-:W-:-:S07]  /*2530*/  MOV R14, R0 ;  /* 0x00000000000e7202 */ /* 0x000fce0000000f00 */
.L_x_41:
[----:B------:R-:W0:Y:S01]  /*2540*/  LDC R4, c[0x0][0x3bc] ;  /* 0x0000ef00ff047b82 */ /* 0x000e220000000800 */
[----:B------:R-:W1:Y:S01]  /*2550*/  LDCU UR4, c[0x0][0x3c0] ;  /* 0x00007800ff0477ac */ /* 0x000e620008000800 */
[----:B------:R-:W-:-:S04]  /*2560*/  FADD R20, R20, -R15 ;  /* 0x8000000f14147221 */ /* 0x000fc80000000000 */
[----:B------:R-:W-:Y:S01]  /*2570*/  FFMA R29, R20, -R14, R29 ;  /* 0x8000000e141d7223 */ /* 0x000fe2000000001d */
[----:B-1----:R-:W-:Y:S01]  /*2580*/  MOV R19, UR4 ;  /* 0x0000000400137c02 */ /* 0x002fe20008000f00 */
[----:B0-----:R-:W0:Y:S08]  /*2590*/  MUFU.RCP R0, R4 ;  /* 0x0000000400007308 */ /* 0x001e300000001000 */
[----:B------:R-:W1:Y:S01]  /*25a0*/  FCHK P0, R19, R4 ;  /* 0x0000000413007302 */ /* 0x000e620000000000 */
[----:B0-----:R-:W-:-:S04]  /*25b0*/  FFMA R3, R0, -R4, 1 ;  /* 0x3f80000000037423 */ /* 0x001fc80000000804 */
[----:B------:R-:W-:-:S04]  /*25c0*/  FFMA R0, R0, R3, R0 ;  /* 0x0000000300007223 */ /* 0x000fc80000000000 */
[----:B------:R-:W-:-:S04]  /*25d0*/  FFMA R3, R0, UR4, RZ ;  /* 0x0000000400037c23 */ /* 0x000fc800080000ff */
[----:B------:R-:W-:-:S04]  /*25e0*/  FFMA R2, R3, -R4, UR4 ;  /* 0x0000000403027e23 */ /* 0x000fc80008000804 */
[----:B------:R-:W-:Y:S01]  /*25f0*/  FFMA R0, R0, R2, R3 ;  /* 0x0000000200007223 */ /* 0x000fe20000000003 */
[----:B-1----:R-:W-:Y:S06]  /*2600*/  @!P0 BRA `(.L_x_42) ;  /* 0x0000000000188947 */ /* 0x002fec0003800000 */
[----:B------:R-:W0:Y:S01]  /*2610*/  LDCU UR5, c[0x0][0x3c0] ;  /* 0x00007800ff0577ac */ /* 0x000e220008000800 */
[----:B------:R-:W-:Y:S01]  /*2620*/  MOV R32, 0x2670 ;  /* 0x0000267000207802 */ /* 0x000fe20000000f00 */
[----:B------:R-:W1:Y:S01]  /*2630*/  LDCU UR4, c[0x0][0x3bc] ;  /* 0x00007780ff0477ac */ /* 0x000e620008000800 */
[----:B0-----:R-:W-:Y:S02]  /*2640*/  MOV R0, UR5 ;  /* 0x0000000500007c02 */ /* 0x001fe40008000f00 */
[----:B-1----:R-:W-:-:S07]  /*2650*/  MOV R3, UR4 ;  /* 0x0000000400037c02 */ /* 0x002fce0008000f00 */
[----:B---34-:R-:W-:Y:S05]  /*2660*/  CALL.REL.NOINC `($__internal_1_$__cuda_sm3x_div_rn_noftz_f32_slowpath) ;  /* 0x0000000800507944 */ /* 0x018fea0003c00000 */
.L_x_42:
[----:B------:R-:W0:Y:S01]  /*2670*/  LDC.64 R2, c[0x0][0x398] ;  /* 0x0000e600ff027b82 */ /* 0x000e220000000a00 */
[----:B------:R-:W-:-:S04]  /*2680*/  FADD R4, R9, -R5 ;  /* 0x8000000509047221 */ /* 0x000fc80000000000 */
[----:B------:R-:W-:-:S03]  /*2690*/  FFMA R29, R4, -R0, R29 ;  /* 0x80000000041d7223 */ /* 0x000fc6000000001d */
[----:B------:R-:W1:Y:S01]  /*26a0*/  LDC.64 R4, c[0x0][0x3a0] ;  /* 0x0000e800ff047b82 */ /* 0x000e620000000a00 */
[----:B0-----:R-:W-:-:S05]  /*26b0*/  IMAD.WIDE R2, R30, 0x4, R2 ;  /* 0x000000041e027825 */ /* 0x001fca00078e0202 */
[----:B------:R0:W-:Y:S04]  /*26c0*/  STG.E desc[UR18][R2.64], R29 ;  /* 0x0000001d02007986 */ /* 0x0001e8000c101912 */
[----:B------:R-:W2:Y:S01]  /*26d0*/  LDG.E R25, desc[UR18][R24.64] ;  /* 0x0000001218197981 */ /* 0x000ea2000c1e1900 */
[----:B---3--:R-:W-:Y:S01]  /*26e0*/  FADD R8, R8, -R13 ;  /* 0x8000000d08087221 */ /* 0x008fe20000000000 */
[----:B------:R-:W-:Y:S01]  /*26f0*/  FADD R6, -R6, R11 ;  /* 0x0000000b06067221 */ /* 0x000fe20000000100 */
[----:B-1----:R-:W-:-:S04]  /*2700*/  IMAD.WIDE R4, R30, 0x4, R4 ;  /* 0x000000041e047825 */ /* 0x002fc800078e0204 */
[----:B--2---:R-:W-:-:S04]  /*2710*/  FFMA R9, R8, -R14, R25 ;  /* 0x8000000e08097223 */ /* 0x004fc80000000019 */
[----:B------:R-:W-:Y:S02]  /*2720*/  FFMA R11, R6, -R0, R9 ;  /* 0x80000000060b7223 */ /* 0x000fe40000000009 */
[----:B------:R-:W1:Y:S03]  /*2730*/  LDC.64 R8, c[0x0][0x3a8] ;  /* 0x0000ea00ff087b82 */ /* 0x000e660000000a00 */
[----:B------:R-:W-:Y:S04]  /*2740*/  STG.E desc[UR18][R4.64], R11 ;  /* 0x0000000b04007986 */ /* 0x000fe8000c101912 */
[----:B------:R-:W0:Y:S01]  /*2750*/  LDG.E R23, desc[UR18][R22.64] ;  /* 0x0000001216177981 */ /* 0x000e22000c1e1900 */
[----:B------:R-:W-:Y:S01]  /*2760*/  FADD R12, -R12, R7 ;  /* 0x000000070c0c7221 */ /* 0x000fe20000000100 */
[----:B----4-:R-:W-:Y:S01]  /*2770*/  FADD R10, R10, -R17 ;  /* 0x800000110a0a7221 */ /* 0x010fe20000000000 */
[----:B-1----:R-:W-:-:S04]  /*2780*/  IMAD.WIDE R30, R30, 0x4, R8 ;  /* 0x000000041e1e7825 */ /* 0x002fc800078e0208 */
[----:B0-----:R-:W-:-:S04]  /*2790*/  FFMA R3, R12, -R14, R23 ;  /* 0x8000000e0c037223 */ /* 0x001fc80000000017 */
[----:B------:R-:W-:-:S05]  /*27a0*/  FFMA R3, R10, -R0, R3 ;  /* 0x800000000a037223 */ /* 0x000fca0000000003 */
[----:B------:R-:W-:Y:S01]  /*27b0*/  STG.E desc[UR18][R30.64], R3 ;  /* 0x000000031e007986 */ /* 0x000fe2000c101912 */
[----:B------:R-:W-:Y:S05]  /*27c0*/  EXIT ;  /* 0x000000000000794d */ /* 0x000fea0003800000 */
        .weak           $__internal_0_$__cuda_sm20_div_rn_f64_full
        .type           $__internal_0_$__cuda_sm20_div_rn_f64_full,@function
        .size           $__internal_0_$__cuda_sm20_div_rn_f64_full,($__internal_1_$__cuda_sm3x_div_rn_noftz_f32_slowpath - $__internal_0_$__cuda_sm20_div_rn_f64_full)
$__internal_0_$__cuda_sm20_div_rn_f64_full:
[----:B------:R-:W-:Y:S01]  /*27d0*/  MOV R4, UR5 ;  /* 0x0000000500047c02 */ /* 0x000fe20008000f00 */
[----:B------:R-:W-:Y:S01]  /*27e0*/  UMOV UR12, UR4 ;  /* 0x00000004000c7c82 */ /* 0x000fe20008000000 */
[----:B------:R-:W-:Y:S01]  /*27f0*/  UMOV UR13, UR5 ;  /* 0x00000005000d7c82 */ /* 0x000fe20008000000 */
[----:B------:R-:W-:Y:S01]  /*2800*/  MOV R40, UR12 ;  /* 0x0000000c00287c02 */ /* 0x000fe20008000f00 */
[----:B------:R-:W-:Y:S01]  /*2810*/  IMAD.U32 R41, RZ, RZ, UR13 ;  /* 0x0000000dff297e24 */ /* 0x000fe2000f8e00ff */
[----:B------:R-:W-:Y:S01]  /*2820*/  FSETP.GEU.AND P0, PT, |R4|, 1.469367938527859385e-39, PT ;  /* 0x001000000400780b */ /* 0x000fe20003f0e200 */
[----:B------:R-:W-:Y:S01]  /*2830*/  ULOP3.LUT UR8, UR5, 0x800fffff, URZ, 0xc0, !UPT ;  /* 0x800fffff05087892 */ /* 0x000fe2000f8ec0ff */
[----:B------:R-:W-:Y:S01]  /*2840*/  HFMA2 R44, -RZ, RZ, 0, 5.9604644775390625e-08 ;  /* 0x00000001ff2c7431 */ /* 0x000fe200000001ff */
[----:B------:R-:W-:Y:S01]  /*2850*/  ULOP3.LUT UR14, UR5, 0x7ff00000, URZ, 0xc0, !UPT ;  /* 0x7ff00000050e7892 */ /* 0x000fe2000f8ec0ff */
[----:B------:R-:W-:Y:S01]  /*2860*/  MOV R4, UR11 ;  /* 0x0000000b00047c02 */ /* 0x000fe20008000f00 */
[----:B------:R-:W-:Y:S01]  /*2870*/  ULOP3.LUT UR9, UR8, 0x3ff00000, URZ, 0xfc, !UPT ;  /* 0x3ff0000008097892 */ /* 0x000fe2000f8efcff */
[----:B------:R-:W-:Y:S01]  /*2880*/  IMAD.U32 R47, RZ, RZ, UR11 ;  /* 0x0000000bff2f7e24 */ /* 0x000fe2000f8e00ff */
[----:B------:R-:W-:Y:S01]  /*2890*/  ULOP3.LUT UR16, UR11, 0x7ff00000, URZ, 0xc0, !UPT ;  /* 0x7ff000000b107892 */ /* 0x000fe2000f8ec0ff */
[----:B------:R-:W-:Y:S01]  /*28a0*/  MOV R46, UR10 ;  /* 0x0000000a002e7c02 */ /* 0x000fe20008000f00 */
[----:B------:R-:W-:Y:S01]  /*28b0*/  UMOV UR8, UR4 ;  /* 0x0000000400087c82 */ /* 0x000fe20008000000 */
[----:B------:R-:W-:Y:S01]  /*28c0*/  UMOV UR5, 0x1ca00000 ;  /* 0x1ca0000000057882 */ /* 0x000fe20000000000 */
[----:B------:R-:W-:-:S02]  /*28d0*/  UISETP.GE.U32.AND UP1, UPT, UR16, UR14, UPT ;  /* 0x0000000e1000728c */ /* 0x000fc4000bf26070 */
[----:B------:R-:W-:Y:S01]  /*28e0*/  VOTEU.ANY UP0, P0 ;  /* 0x0000000000ff7886 */ /* 0x000fe20000000100 */
[----:B------:R-:W-:Y:S01]  /*28f0*/  PLOP3.LUT P0, PT, PT, PT, UP0, 0x80, 0x8 ;  /* 0x000000000008781c */ /* 0x000fe20003f0f008 */
[----:B------:R-:W-:Y:S01]  /*2900*/  USEL UR4, UR5, 0x63400000, !UP1 ;  /* 0x6340000005047887 */ /* 0x000fe2000c800000 */
[----:B------:R-:W-:-:S03]  /*2910*/  UMOV UR15, UR16 ;  /* 0x00000010000f7c82 */ /* 0x000fc60008000000 */
[----:B------:R-:W-:-:S06]  /*2920*/  ULOP3.LUT UR4, UR4, 0x800fffff, UR11, 0xf8, !UPT ;  /* 0x800fffff04047892 */ /* 0x000fcc000f8ef80b */
[----:B------:R-:W-:Y:S02]  /*2930*/  MOV R47, UR4 ;  /* 0x00000004002f7c02 */ /* 0x000fe40008000f00 */
[----:B------:R-:W-:-:S10]  /*2940*/  @!P0 DMUL R40, R40, 8.98846567431157953865e+307 ;  /* 0x7fe0000028288828 */ /* 0x000fd40000000000 */
[----:B------:R-:W-:Y:S02]  /*2950*/  @!P0 R2UR UR21, R41 ;  /* 0x00000000291582ca */ /* 0x000fe400000e0000 */
[----:B------:R-:W-:Y:S02]  /*2960*/  @!P0 R2UR UR20, R40 ;  /* 0x00000000281482ca */ /* 0x000fe400000e0000 */
[----:B------:R-:W-:-:S09]  /*2970*/  FSETP.GEU.AND P0, PT, |R4|, 1.469367938527859385e-39, PT ;  /* 0x001000000400780b */ /* 0x000fd20003f0e200 */
[----:B------:R-:W-:Y:S02]  /*2980*/  @!UP0 UMOV UR9, UR21 ;  /* 0x0000001500098c82 */ /* 0x000fe40008000000 */
[----:B------:R-:W0:Y:S01]  /*2990*/  MUFU.RCP64H R45, UR9 ;  /* 0x00000009002d7d08 */ /* 0x000e220008001800 */
[----:B------:R-:W-:Y:S01]  /*29a0*/  @!UP0 UMOV UR8, UR20 ;  /* 0x0000001400088c82 */ /* 0x000fe20008000000 */
[----:B------:R-:W-:Y:S02]  /*29b0*/  MOV R41, UR9 ;  /* 0x0000000900297c02 */ /* 0x000fe40008000f00 */
[----:B------:R-:W-:-:S06]  /*29c0*/  MOV R40, UR8 ;  /* 0x0000000800287c02 */ /* 0x000fcc0008000f00 */
[----:B0-----:R-:W-:-:S08]  /*29d0*/  DFMA R40, R44, -R40, 1 ;  /* 0x3ff000002c28742b */ /* 0x001fd00000000828 */
[----:B------:R-:W-:-:S08]  /*29e0*/  DFMA R40, R40, R40, R40 ;  /* 0x000000282828722b */ /* 0x000fd00000000028 */
[----:B------:R-:W-:Y:S01]  /*29f0*/  DFMA R44, R44, R40, R44 ;  /* 0x000000282c2c722b */ /* 0x000fe2000000002c */
[----:B------:R-:W-:Y:S02]  /*2a00*/  MOV R40, UR8 ;  /* 0x0000000800287c02 */ /* 0x000fe40008000f00 */
[----:B------:R-:W-:-:S06]  /*2a10*/  MOV R41, UR9 ;  /* 0x0000000900297c02 */ /* 0x000fcc0008000f00 */
[----:B------:R-:W-:-:S08]  /*2a20*/  DFMA R40, R44, -R40, 1 ;  /* 0x3ff000002c28742b */ /* 0x000fd00000000828 */
[----:B------:R-:W-:Y:S01]  /*2a30*/  DFMA R44, R44, R40, R44 ;  /* 0x000000282c2c722b */ /* 0x000fe2000000002c */
[----:B------:R-:W-:Y:S10]  /*2a40*/  @P0 BRA `(.L_x_43) ;  /* 0x0000000000340947 */ /* 0x000ff40003800000 */
[----:B------:R-:W-:Y:S01]  /*2a50*/  ULOP3.LUT UR4, UR13, 0x7ff00000, URZ, 0xc0, !UPT ;  /* 0x7ff000000d047892 */ /* 0x000fe2000f8ec0ff */
[----:B------:R-:W-:-:S03]  /*2a60*/  MOV R40, RZ ;  /* 0x000000ff00287202 */ /* 0x000fc60000000f00 */
[----:B------:R-:W-:-:S04]  /*2a70*/  UISETP.GE.U32.AND UP1, UPT, UR16, UR4, UPT ;  /* 0x000000041000728c */ /* 0x000fc8000bf26070 */
[----:B------:R-:W-:-:S04]  /*2a80*/  USEL UR4, UR5, 0x63400000, !UP1 ;  /* 0x6340000005047887 */ /* 0x000fc8000c800000 */
[----:B------:R-:W-:-:S04]  /*2a90*/  ULOP3.LUT UR4, UR4, 0x80000000, UR11, 0xf8, !UPT ;  /* 0x8000000004047892 */ /* 0x000fc8000f8ef80b */
[----:B------:R-:W-:-:S06]  /*2aa0*/  ULOP3.LUT UR4, UR4, 0x100000, URZ, 0xfc, !UPT ;  /* 0x0010000004047892 */ /* 0x000fcc000f8efcff */
[----:B------:R-:W-:-:S06]  /*2ab0*/  MOV R41, UR4 ;  /* 0x0000000400297c02 */ /* 0x000fcc0008000f00 */
[----:B------:R-:W-:-:S10]  /*2ac0*/  DFMA R40, R46, 2, -R40 ;  /* 0x400000002e28782b */ /* 0x000fd40000000828 */
[----:B------:R-:W-:Y:S02]  /*2ad0*/  R2UR UR22, R40 ;  /* 0x00000000281672ca */ /* 0x000fe400000e0000 */
[----:B------:R-:W-:-:S11]  /*2ae0*/  R2UR UR23, R41 ;  /* 0x00000000291772ca */ /* 0x000fd600000e0000 */
[----:B------:R-:W-:Y:S02]  /*2af0*/  MOV R46, UR22 ;  /* 0x00000016002e7c02 */ /* 0x000fe40008000f00 */
[----:B------:R-:W-:Y:S01]  /*2b00*/  MOV R47, UR23 ;  /* 0x00000017002f7c02 */ /* 0x000fe20008000f00 */
[----:B------:R-:W-:-:S12]  /*2b10*/  ULOP3.LUT UR15, UR23, 0x7ff00000, URZ, 0xc0, !UPT ;  /* 0x7ff00000170f7892 */ /* 0x000fd8000f8ec0ff */
.L_x_43:
[----:B------:R-:W-:Y:S01]  /*2b20*/  @!UP0 ULOP3.LUT UR14, UR21, 0x7ff00000, URZ, 0xc0, !UPT ;  /* 0x7ff00000150e8892 */ /* 0x000fe2000f8ec0ff */
[----:B------:R-:W-:Y:S01]  /*2b30*/  DMUL R40, R44, R46 ;  /* 0x0000002e2c287228 */ /* 0x000fe20000000000 */
[----:B------:R-:W-:Y:S02]  /*2b40*/  UIADD3 UR4, UPT, UPT, UR15, -0x1, URZ ;  /* 0xffffffff0f047890 */ /* 0x000fe4000fffe0ff */
[----:B------:R-:W-:Y:S02]  /*2b50*/  UIADD3 UR17, UPT, UPT, UR14, -0x1, URZ ;  /* 0xffffffff0e117890 */ /* 0x000fe4000fffe0ff */
[----:B------:R-:W-:-:S03]  /*2b60*/  UISETP.GT.U32.AND UP0, UPT, UR4, 0x7feffffe, UPT ;  /* 0x7feffffe0400788c */ /* 0x000fc6000bf04070 */
[----:B------:R-:W-:Y:S01]  /*2b70*/  DFMA R42, R40, -UR8, R46 ;  /* 0x80000008282a7c2b */ /* 0x000fe2000800002e */
[----:B------:R-:W-:-:S07]  /*2b80*/  UISETP.GT.U32.OR UP0, UPT, UR17, 0x7feffffe, UP0 ;  /* 0x7feffffe1100788c */ /* 0x000fce0008704470 */
[----:B------:R-:W-:Y:S02]  /*2b90*/  DFMA R42, R44, R42, R40 ;  /* 0x0000002a2c2a722b */ /* 0x000fe40000000028 */
[----:B------:R-:W-:Y:S09]  /*2ba0*/  BRA.U UP0, `(.L_x_44) ;  /* 0x0000000100907547 */ /* 0x000ff2000b800000 */
[----:B------:R-:W-:Y:S01]  /*2bb0*/  ULOP3.LUT UR4, UR13, 0x7ff00000, URZ, 0xc0, !UPT ;  /* 0x7ff000000d047892 */ /* 0x000fe2000f8ec0ff */
[----:B------:R-:W-:Y:S02]  /*2bc0*/  MOV R4, UR16 ;  /* 0x0000001000047c02 */ /* 0x000fe40008000f00 */
[----:B------:R-:W-:Y:S01]  /*2bd0*/  MOV R44, RZ ;  /* 0x000000ff002c7202 */ /* 0x000fe20000000f00 */
[----:B------:R-:W-:Y:S02]  /*2be0*/  UISETP.GE.U32.AND UP0, UPT, UR16, UR4, UPT ;  /* 0x000000041000728c */ /* 0x000fe4000bf06070 */
[----:B------:R-:W-:Y:S02]  /*2bf0*/  MOV R37, UR4 ;  /* 0x0000000400257c02 */ /* 0x000fe40008000f00 */
[----:B------:R-:W-:Y:S02]  /*2c00*/  USEL UR5, UR5, 0x63400000, !UP0 ;  /* 0x6340000005057887 */ /* 0x000fe4000c000000 */
[----:B------:R-:W-:-:S04]  /*2c10*/  VIADDMNMX R4, R4, -R37, 0xb9600000, !PT ;  /* 0xb960000004047446 */ /* 0x000fc80007800925 */
[----:B------:R-:W-:-:S05]  /*2c20*/  VIMNMX R4, PT, PT, R4, 0x46a00000, PT ;  /* 0x46a0000004047848 */ /* 0x000fca0003fe0100 */
[----:B------:R-:W-:-:S05]  /*2c30*/  VIADD R4, R4, -UR5 ;  /* 0x8000000504047c36 */ /* 0x000fca0008000000 */
[----:B------:R-:W-:-:S06]  /*2c40*/  IADD3 R45, PT, PT, R4, 0x7fe00000, RZ ;  /* 0x7fe00000042d7810 */ /* 0x000fcc0007ffe0ff */
[----:B------:R-:W-:-:S10]  /*2c50*/  DMUL R40, R42, R44 ;  /* 0x0000002c2a287228 */ /* 0x000fd40000000000 */
[----:B------:R-:W-:Y:S02]  /*2c60*/  R2UR UR5, R41 ;  /* 0x00000000290572ca */ /* 0x000fe400000e0000 */
[----:B------:R-:W-:-:S11]  /*2c70*/  R2UR UR4, R40 ;  /* 0x00000000280472ca */ /* 0x000fd600000e0000 */
[----:B------:R-:W-:-:S04]  /*2c80*/  MOV R32, UR5 ;  /* 0x0000000500207c02 */ /* 0x000fc80008000f00 */
[----:B------:R-:W-:-:S13]  /*2c90*/  FSETP.GTU.AND P0, PT, |R32|, 1.469367938527859385e-39, PT ;  /* 0x001000002000780b */ /* 0x000fda0003f0c200 */
[----:B------:R-:W-:Y:S05]  /*2ca0*/  @P0 BRA `(.L_x_45) ;  /* 0x0000000000b40947 */ /* 0x000fea0003800000 */
[----:B------:R-:W-:Y:S01]  /*2cb0*/  DFMA R46, R42, -UR8, R46 ;  /* 0x800000082a2e7c2b */ /* 0x000fe2000800002e */
[----:B------:R-:W-:-:S09]  /*2cc0*/  MOV R44, RZ ;  /* 0x000000ff002c7202 */ /* 0x000fd20000000f00 */
[----:B------:R-:W-:Y:S02]  /*2cd0*/  R2UR UR9, R47 ;  /* 0x000000002f0972ca */ /* 0x000fe400000e0000 */
[----:B------:R-:W-:-:S11]  /*2ce0*/  R2UR UR8, R46 ;  /* 0x000000002e0872ca */ /* 0x000fd600000e0000 */
[----:B------:R-:W-:Y:S01]  /*2cf0*/  FSETP.NEU.AND P0, PT, RZ, UR9, PT ;  /* 0x00000009ff007c0b */ /* 0x000fe2000bf0d000 */
[----:B------:R-:W-:-:S06]  /*2d00*/  ULOP3.LUT UR12, UR9, 0x80000000, UR13, 0x48, !UPT ;  /* 0x80000000090c7892 */ /* 0x000fcc000f8e480d */
[----:B------:R-:W-:-:S06]  /*2d10*/  LOP3.LUT R45, R45, UR12, RZ, 0xfc, !PT ;  /* 0x0000000c2d2d7c12 */ /* 0x000fcc000f8efcff */
[----:B------:R-:W-:Y:S05]  /*2d20*/  @!P0 BRA `(.L_x_45) ;  /* 0x0000000000948947 */ /* 0x000fea0003800000 */
[C---:B------:R-:W-:Y:S02]  /*2d30*/  IADD3 R41, PT, PT, -R4.reuse, RZ, RZ ;  /* 0x000000ff04297210 */ /* 0x040fe40007ffe1ff */
[----:B------:R-:W-:Y:S02]  /*2d40*/  MOV R40, RZ ;  /* 0x000000ff00287202 */ /* 0x000fe40000000f00 */
[----:B------:R-:W-:-:S04]  /*2d50*/  IADD3 R37, PT, PT, -R4, -0x43300000, RZ ;  /* 0xbcd0000004257810 */ /* 0x000fc80007ffe1ff */
[----:B------:R-:W-:Y:S02]  /*2d60*/  DFMA R40, -R40, UR4, R42 ;  /* 0x0000000428287c2b */ /* 0x000fe4000800012a */
[----:B------:R-:W-:-:S08]  /*2d70*/  DMUL.RP R42, R42, R44 ;  /* 0x0000002c2a2a7228 */ /* 0x000fd00000008000 */
[----:B------:R-:W-:Y:S02]  /*2d80*/  FSETP.NEU.AND P0, PT, |R41|, R37, PT ;  /* 0x000000252900720b */ /* 0x000fe40003f0d200 */
[----:B------:R-:W-:Y:S02]  /*2d90*/  LOP3.LUT R4, R43, UR12, RZ, 0x3c, !PT ;  /* 0x0000000c2b047c12 */ /* 0x000fe4000f8e3cff */
[----:B------:R-:W-:Y:S02]  /*2da0*/  FSEL R42, R42, UR4, !P0 ;  /* 0x000000042a2a7c08 */ /* 0x000fe4000c000000 */
[----:B------:R-:W-:Y:S02]  /*2db0*/  FSEL R4, R4, UR5, !P0 ;  /* 0x0000000504047c08 */ /* 0x000fe4000c000000 */
[----:B------:R-:W-:Y:S02]  /*2dc0*/  R2UR UR4, R42 ;  /* 0x000000002a0472ca */ /* 0x000fe400000e0000 */
[----:B------:R-:W-:Y:S01]  /*2dd0*/  R2UR UR5, R4 ;  /* 0x00000000040572ca */ /* 0x000fe200000e0000 */
[----:B------:R-:W-:-:S14]  /*2de0*/  BRA `(.L_x_45) ;  /* 0x0000000000647947 */ /* 0x000fdc0003800000 */
.L_x_44:
[----:B------:R-:W-:Y:S01]  /*2df0*/  MOV R40, UR10 ;  /* 0x0000000a00287c02 */ /* 0x000fe20008000f00 */
[----:B------:R-:W-:-:S06]  /*2e00*/  IMAD.U32 R41, RZ, RZ, UR11 ;  /* 0x0000000bff297e24 */ /* 0x000fcc000f8e00ff */
[----:B------:R-:W-:-:S14]  /*2e10*/  DSETP.NAN.AND P0, PT, R40, UR10, PT ;  /* 0x0000000a28007e2a */ /* 0x000fdc000bf08000 */
[----:B------:R-:W-:Y:S05]  /*2e20*/  @P0 BRA `(.L_x_46) ;  /* 0x00000000004c0947 */ /* 0x000fea0003800000 */
[----:B------:R-:W-:Y:S02]  /*2e30*/  MOV R40, UR12 ;  /* 0x0000000c00287c02 */ /* 0x000fe40008000f00 */
[----:B------:R-:W-:-:S06]  /*2e40*/  MOV R41, UR13 ;  /* 0x0000000d00297c02 */ /* 0x000fcc0008000f00 */
[----:B------:R-:W-:-:S14]  /*2e50*/  DSETP.NAN.AND P0, PT, R40, UR12, PT ;  /* 0x0000000c28007e2a */ /* 0x000fdc000bf08000 */
[----:B------:R-:W-:Y:S05]  /*2e60*/  @P0 BRA `(.L_x_47) ;  /* 0x0000000000300947 */ /* 0x000fea0003800000 */
[----:B------:R-:W-:Y:S01]  /*2e70*/  UISETP.NE.AND UP0, UPT, UR15, UR14, UPT ;  /* 0x0000000e0f00728c */ /* 0x000fe2000bf05270 */
[----:B------:R-:W-:Y:S01]  /*2e80*/  UMOV UR4, 0x0 ;  /* 0x0000000000047882 */ /* 0x000fe20000000000 */
[----:B------:R-:W-:-:S07]  /*2e90*/  UMOV UR5, 0xfff80000 ;  /* 0xfff8000000057882 */ /* 0x000fce0000000000 */
[----:B------:R-:W-:Y:S05]  /*2ea0*/  BRA.U !UP0, `(.L_x_45) ;  /* 0x0000000108347547 */ /* 0x000fea000b800000 */
[----:B------:R-:W-:Y:S02]  /*2eb0*/  UISETP.NE.AND UP0, UPT, UR15, 0x7ff00000, UPT ;  /* 0x7ff000000f00788c */ /* 0x000fe4000bf05270 */
[----:B------:R-:W-:Y:S02]  /*2ec0*/  ULOP3.LUT UR5, UR11, 0x80000000, UR13, 0x48, !UPT ;  /* 0x800000000b057892 */ /* 0x000fe4000f8e480d */
[----:B------:R-:W-:-:S11]  /*2ed0*/  UISETP.EQ.OR UP0, UPT, UR14, URZ, !UP0 ;  /* 0x000000ff0e00728c */ /* 0x000fd6000c702670 */
[----:B------:R-:W-:Y:S01]  /*2ee0*/  @UP0 ULOP3.LUT UR8, UR5, 0x7ff00000, URZ, 0xfc, !UPT ;  /* 0x7ff0000005080892 */ /* 0x000fe2000f8efcff */
[----:B------:R-:W-:Y:S01]  /*2ef0*/  @!UP0 UMOV UR4, URZ ;  /* 0x000000ff00048c82 */ /* 0x000fe20008000000 */
[----:B------:R-:W-:-:S05]  /*2f00*/  @UP0 UMOV UR4, URZ ;  /* 0x000000ff00040c82 */ /* 0x000fca0008000000 */
[----:B------:R-:W-:Y:S01]  /*2f10*/  @UP0 UMOV UR5, UR8 ;  /* 0x0000000800050c82 */ /* 0x000fe20008000000 */
[----:B------:R-:W-:Y:S05]  /*2f20*/  BRA `(.L_x_45) ;  /* 0x0000000000147947 */ /* 0x000fea0003800000 */
.L_x_47:
[----:B------:R-:W-:Y:S01]  /*2f30*/  ULOP3.LUT UR5, UR13, 0x80000, URZ, 0xfc, !UPT ;  /* 0x000800000d057892 */ /* 0x000fe2000f8efcff */
[----:B------:R-:W-:Y:S01]  /*2f40*/  UMOV UR4, UR12 ;  /* 0x0000000c00047c82 */ /* 0x000fe20008000000 */
[----:B------:R-:W-:Y:S10]  /*2f50*/  BRA `(.L_x_45) ;  /* 0x0000000000087947 */ /* 0x000ff40003800000 */
.L_x_46:
[----:B------:R-:W-:Y:S01]  /*2f60*/  ULOP3.LUT UR5, UR11, 0x80000, URZ, 0xfc, !UPT ;  /* 0x000800000b057892 */ /* 0x000fe2000f8efcff */
[----:B------:R-:W-:-:S11]  /*2f70*/  UMOV UR4, UR10 ;  /* 0x0000000a00047c82 */ /* 0x000fd60008000000 */
.L_x_45:
[----:B------:R-:W-:Y:S02]  /*2f80*/  MOV R40, R0 ;  /* 0x0000000000287202 */ /* 0x000fe40000000f00 */
[----:B------:R-:W-:-:S04]  /*2f90*/  MOV R41, 0x0 ;  /* 0x0000000000297802 */ /* 0x000fc80000000f00 */
[----:B------:R-:W-:Y:S05]  /*2fa0*/  RET.REL.NODEC R40 `(_Z14iterate_kernelPfS_S_S_S_S_iifff) ;  /* 0xffffffd028147950 */ /* 0x000fea0003c3ffff */
        .weak           $__internal_1_$__cuda_sm3x_div_rn_noftz_f32_slowpath
        .type           $__internal_1_$__cuda_sm3x_div_rn_noftz_f32_slowpath,@function
        .size           $__internal_1_$__cuda_sm3x_div_rn_noftz_f32_slowpath,(.L_x_61 - $__internal_1_$__cuda_sm3x_div_rn_noftz_f32_slowpath)
$__internal_1_$__cuda_sm3x_div_rn_noftz_f32_slowpath:
[----:B------:R-:W-:Y:S01]  /*2fb0*/  SHF.R.U32.HI R4, RZ, 0x17, R3 ;  /* 0x00000017ff047819 */ /* 0x000fe20000011603 */
[----:B------:R-:W-:Y:S01]  /*2fc0*/  BSSY.RECONVERGENT B0, `(.L_x_48) ;  /* 0x0000064000007945 */ /* 0x000fe20003800200 */
[----:B------:R-:W-:Y:S02]  /*2fd0*/  SHF.R.U32.HI R35, RZ, 0x17, R0 ;  /* 0x00000017ff237819 */ /* 0x000fe40000011600 */
[----:B------:R-:W-:Y:S02]  /*2fe0*/  LOP3.LUT R4, R4, 0xff, RZ, 0xc0, !PT ;  /* 0x000000ff04047812 */ /* 0x000fe400078ec0ff */
[----:B------:R-:W-:Y:S02]  /*2ff0*/  LOP3.LUT R35, R35, 0xff, RZ, 0xc0, !PT ;  /* 0x000000ff23237812 */ /* 0x000fe400078ec0ff */
[----:B------:R-:W-:Y:S02]  /*3000*/  IADD3 R2, PT, PT, R4, -0x1, RZ ;  /* 0xffffffff04027810 */ /* 0x000fe40007ffe0ff */
[----:B------:R-:W-:-:S02]  /*3010*/  IADD3 R37, PT, PT, R35, -0x1, RZ ;  /* 0xffffffff23257810 */ /* 0x000fc40007ffe0ff */
[----:B------:R-:W-:-:S04]  /*3020*/  ISETP.GT.U32.AND P0, PT, R2, 0xfd, PT ;  /* 0x000000fd0200780c */ /* 0x000fc80003f04070 */
[----:B------:R-:W-:-:S13]  /*3030*/  ISETP.GT.U32.OR P0, PT, R37, 0xfd, P0 ;  /* 0x000000fd2500780c */ /* 0x000fda0000704470 */
[----:B------:R-:W-:Y:S01]  /*3040*/  @!P0 MOV R2, RZ ;  /* 0x000000ff00028202 */ /* 0x000fe20000000f00 */
[----:B------:R-:W-:Y:S06]  /*3050*/  @!P0 BRA `(.L_x_49) ;  /* 0x0000000000648947 */ /* 0x000fec0003800000 */
[----:B------:R-:W-:Y:S02]  /*3060*/  FSETP.GTU.FTZ.AND P0, PT, |R0|, +INF , PT ;  /* 0x7f8000000000780b */ /* 0x000fe40003f1c200 */
[----:B------:R-:W-:-:S04]  /*3070*/  FSETP.GTU.FTZ.AND P1, PT, |R3|, +INF , PT ;  /* 0x7f8000000300780b */ /* 0x000fc80003f3c200 */
[----:B------:R-:W-:-:S13]  /*3080*/  PLOP3.LUT P0, PT, P0, P1, PT, 0xf8, 0x8f ;  /* 0x00000000008f781c */ /* 0x000fda0000703f70 */
[----:B------:R-:W-:Y:S05]  /*3090*/  @P0 BRA `(.L_x_50) ;  /* 0x0000000400540947 */ /* 0x000fea0003800000 */
[----:B------:R-:W-:-:S13]  /*30a0*/  LOP3.LUT P0, RZ, R3, 0x7fffffff, R0, 0xc8, !PT ;  /* 0x7fffffff03ff7812 */ /* 0x000fda000780c800 */
[----:B------:R-:W-:Y:S05]  /*30b0*/  @!P0 BRA `(.L_x_51) ;  /* 0x0000000400448947 */ /* 0x000fea0003800000 */
[C---:B------:R-:W-:Y:S02]  /*30c0*/  FSETP.NEU.FTZ.AND P1, PT, |R0|.reuse, +INF , PT ;  /* 0x7f8000000000780b */ /* 0x040fe40003f3d200 */
[----:B------:R-:W-:Y:S02]  /*30d0*/  FSETP.NEU.FTZ.AND P2, PT, |R3|, +INF , PT ;  /* 0x7f8000000300780b */ /* 0x000fe40003f5d200 */
[----:B------:R-:W-:-:S11]  /*30e0*/  FSETP.NEU.FTZ.AND P0, PT, |R0|, +INF , PT ;  /* 0x7f8000000000780b */ /* 0x000fd60003f1d200 */
[----:B------:R-:W-:Y:S05]  /*30f0*/  @!P2 BRA !P1, `(.L_x_51) ;  /* 0x000000040034a947 */ /* 0x000fea0004800000 */
[----:B------:R-:W-:-:S04]  /*3100*/  LOP3.LUT P1, RZ, R0, 0x7fffffff, RZ, 0xc0, !PT ;  /* 0x7fffffff00ff7812 */ /* 0x000fc8000782c0ff */
[----:B------:R-:W-:-:S13]  /*3110*/  PLOP3.LUT P1, PT, P2, P1, PT, 0x2f, 0xf2 ;  /* 0x0000000000f2781c */ /* 0x000fda0001722577 */
[----:B------:R-:W-:Y:S05]  /*3120*/  @P1 BRA `(.L_x_52) ;  /* 0x0000000400201947 */ /* 0x000fea0003800000 */
[----:B------:R-:W-:-:S04]  /*3130*/  LOP3.LUT P1, RZ, R3, 0x7fffffff, RZ, 0xc0, !PT ;  /* 0x7fffffff03ff7812 */ /* 0x000fc8000782c0ff */
[----:B------:R-:W-:-:S13]  /*3140*/  PLOP3.LUT P0, PT, P0, P1, PT, 0x2f, 0xf2 ;  /* 0x0000000000f2781c */ /* 0x000fda0000702577 */
[----:B------:R-:W-:Y:S05]  /*3150*/  @P0 BRA `(.L_x_53) ;  /* 0x0000000400080947 */ /* 0x000fea0003800000 */
[----:B------:R-:W-:-:S05]  /*3160*/  VIADD R2, R35, 0xffffffff ;  /* 0xffffffff23027836 */ /* 0x000fca0000000000 */
[----:B------:R-:W-:Y:S02]  /*3170*/  ISETP.GE.AND P0, PT, R2, RZ, PT ;  /* 0x000000ff0200720c */ /* 0x000fe40003f06270 */
[----:B------:R-:W-:-:S04]  /*3180*/  IADD3 R2, PT, PT, R4, -0x1, RZ ;  /* 0xffffffff04027810 */ /* 0x000fc80007ffe0ff */
[----:B------:R-:W-:-:S07]  /*3190*/  ISETP.GE.AND P1, PT, R2, RZ, PT ;  /* 0x000000ff0200720c */ /* 0x000fce0003f26270 */
[----:B------:R-:W-:Y:S01]  /*31a0*/  @P0 MOV R2, RZ ;  /* 0x000000ff00020202 */ /* 0x000fe20000000f00 */
[----:B------:R-:W-:Y:S01]  /*31b0*/  @!P0 FFMA R0, R0, 1.84467440737095516160e+19, RZ ;  /* 0x5f80000000008823 */ /* 0x000fe200000000ff */
[----:B------:R-:W-:-:S04]  /*31c0*/  @!P0 MOV R2, 0xffffffc0 ;  /* 0xffffffc000028802 */ /* 0x000fc80000000f00 */
[----:B------:R-:W-:Y:S01]  /*31d0*/  @!P1 FFMA R3, R3, 1.84467440737095516160e+19, RZ ;  /* 0x5f80000003039823 */ /* 0x000fe200000000ff */
[----:B------:R-:W-:-:S07]  /*31e0*/  @!P1 IADD3 R2, PT, PT, R2, 0x40, RZ ;  /* 0x0000004002029810 */ /* 0x000fce0007ffe0ff */
.L_x_49:
[----:B------:R-:W-:Y:S01]  /*31f0*/  LEA R42, R4, 0xc0800000, 0x17 ;  /* 0xc0800000042a7811 */ /* 0x000fe200078eb8ff */
[----:B------:R-:W-:Y:S01]  /*3200*/  BSSY.RECONVERGENT B1, `(.L_x_54) ;  /* 0x0000036000017945 */ /* 0x000fe20003800200 */
[----:B------:R-:W-:Y:S02]  /*3210*/  IADD3 R35, PT, PT, R35, -0x7f, RZ ;  /* 0xffffff8123237810 */ /* 0x000fe40007ffe0ff */
[----:B------:R-:W-:-:S03]  /*3220*/  IADD3 R41, PT, PT, -R42, R3, RZ ;  /* 0x000000032a297210 */ /* 0x000fc60007ffe1ff */
[----:B------:R-:W-:Y:S01]  /*3230*/  IMAD R0, R35, -0x800000, R0 ;  /* 0xff80000023007824 */ /* 0x000fe200078e0200 */
[----:B------:R-:W0:Y:S01]  /*3240*/  MUFU.RCP R42, R41 ;  /* 0x00000029002a7308 */ /* 0x000e220000001000 */
[----:B------:R-:W-:Y:S01]  /*3250*/  FADD.FTZ R3, -R41, -RZ ;  /* 0x800000ff29037221 */ /* 0x000fe20000010100 */
[----:B------:R-:W-:-:S04]  /*3260*/  IADD3 R35, PT, PT, R35, 0x7f, -R4 ;  /* 0x0000007f23237810 */ /* 0x000fc80007ffe804 */
[----:B------:R-:W-:Y:S01]  /*3270*/  IADD3 R35, PT, PT, R35, R2, RZ ;  /* 0x0000000223237210 */ /* 0x000fe20007ffe0ff */
[----:B0-----:R-:W-:-:S04]  /*3280*/  FFMA R37, R42, R3, 1 ;  /* 0x3f8000002a257423 */ /* 0x001fc80000000003 */
[----:B------:R-:W-:-:S04]  /*3290*/  FFMA R37, R42, R37, R42 ;  /* 0x000000252a257223 */ /* 0x000fc8000000002a */
[----:B------:R-:W-:-:S04]  /*32a0*/  FFMA R42, R0, R37, RZ ;  /* 0x00000025002a7223 */ /* 0x000fc800000000ff */
[----:B------:R-:W-:-:S04]  /*32b0*/  FFMA R39, R3, R42, R0 ;  /* 0x0000002a03277223 */ /* 0x000fc80000000000 */
[----:B------:R-:W-:-:S04]  /*32c0*/  FFMA R42, R37, R39, R42 ;  /* 0x00000027252a7223 */ /* 0x000fc8000000002a */
[----:B------:R-:W-:-:S04]  /*32d0*/  FFMA R3, R3, R42, R0 ;  /* 0x0000002a03037223 */ /* 0x000fc80000000000 */
[----:B------:R-:W-:-:S05]  /*32e0*/  FFMA R0, R37, R3, R42 ;  /* 0x0000000325007223 */ /* 0x000fca000000002a */
[----:B------:R-:W-:-:S04]  /*32f0*/  SHF.R.U32.HI R4, RZ, 0x17, R0 ;  /* 0x00000017ff047819 */ /* 0x000fc80000011600 */
[----:B------:R-:W-:-:S05]  /*3300*/  LOP3.LUT R2, R4, 0xff, RZ, 0xc0, !PT ;  /* 0x000000ff04027812 */ /* 0x000fca00078ec0ff */
[----:B------:R-:W-:-:S05]  /*3310*/  IMAD.IADD R2, R2, 0x1, R35 ;  /* 0x0000000102027824 */ /* 0x000fca00078e0223 */
[----:B------:R-:W-:-:S04]  /*3320*/  IADD3 R4, PT, PT, R2, -0x1, RZ ;  /* 0xffffffff02047810 */ /* 0x000fc80007ffe0ff */
[----:B------:R-:W-:-:S13]  /*3330*/  ISETP.GE.U32.AND P0, PT, R4, 0xfe, PT ;  /* 0x000000fe0400780c */ /* 0x000fda0003f06070 */
[----:B------:R-:W-:Y:S05]  /*3340*/  @!P0 BRA `(.L_x_55) ;  /* 0x0000000000808947 */ /* 0x000fea0003800000 */
[----:B------:R-:W-:-:S13]  /*3350*/  ISETP.GT.AND P0, PT, R2, 0xfe, PT ;  /* 0x000000fe0200780c */ /* 0x000fda0003f04270 */
[----:B------:R-:W-:Y:S05]  /*3360*/  @P0 BRA `(.L_x_56) ;  /* 0x00000000006c0947 */ /* 0x000fea0003800000 */
[----:B------:R-:W-:-:S13]  /*3370*/  ISETP.GE.AND P0, PT, R2, 0x1, PT ;  /* 0x000000010200780c */ /* 0x000fda0003f06270 */
[----:B------:R-:W-:Y:S05]  /*3380*/  @P0 BRA `(.L_x_57) ;  /* 0x0000000000740947 */ /* 0x000fea0003800000 */
[----:B------:R-:W-:Y:S02]  /*3390*/  ISETP.GE.AND P0, PT, R2, -0x18, PT ;  /* 0xffffffe80200780c */ /* 0x000fe40003f06270 */
[----:B------:R-:W-:-:S11]  /*33a0*/  LOP3.LUT R0, R0, 0x80000000, RZ, 0xc0, !PT ;  /* 0x8000000000007812 */ /* 0x000fd600078ec0ff */
[----:B------:R-:W-:Y:S05]  /*33b0*/  @!P0 BRA `(.L_x_57) ;  /* 0x0000000000688947 */ /* 0x000fea0003800000 */
[CCC-:B------:R-:W-:Y:S01]  /*33c0*/  FFMA.RZ R4, R37.reuse, R3.reuse, R42.reuse ;  /* 0x0000000325047223 */ /* 0x1c0fe2000000c02a */
[CCC-:B------:R-:W-:Y:S01]  /*33d0*/  FFMA.RP R35, R37.reuse, R3.reuse, R42.reuse ;  /* 0x0000000325237223 */ /* 0x1c0fe2000000802a */
[----:B------:R-:W-:Y:S01]  /*33e0*/  FFMA.RM R42, R37, R3, R42 ;  /* 0x00000003252a7223 */ /* 0x000fe2000000402a */
[----:B------:R-:W-:Y:S02]  /*33f0*/  IADD3 R3, PT, PT, R2, 0x20, RZ ;  /* 0x0000002002037810 */ /* 0x000fe40007ffe0ff */
[----:B------:R-:W-:Y:S02]  /*3400*/  LOP3.LUT R4, R4, 0x7fffff, RZ, 0xc0, !PT ;  /* 0x007fffff04047812 */ /* 0x000fe400078ec0ff */
[----:B------:R-:W-:Y:S02]  /*3410*/  ISETP.NE.AND P2, PT, R2, RZ, PT ;  /* 0x000000ff0200720c */ /* 0x000fe40003f45270 */
[----:B------:R-:W-:Y:S02]  /*3420*/  LOP3.LUT R4, R4, 0x800000, RZ, 0xfc, !PT ;  /* 0x0080000004047812 */ /* 0x000fe400078efcff */
[----:B------:R-:W-:-:S02]  /*3430*/  ISETP.NE.AND P1, PT, R2, RZ, PT ;  /* 0x000000ff0200720c */ /* 0x000fc40003f25270 */
[----:B------:R-:W-:Y:S02]  /*3440*/  IADD3 R2, PT, PT, -R2, RZ, RZ ;  /* 0x000000ff02027210 */ /* 0x000fe40007ffe1ff */
[----:B------:R-:W-:Y:S02]  /*3450*/  SHF.L.U32 R3, R4, R3, RZ ;  /* 0x0000000304037219 */ /* 0x000fe400000006ff */
[----:B------:R-:W-:Y:S02]  /*3460*/  FSETP.NEU.FTZ.AND P0, PT, R35, R42, PT ;  /* 0x0000002a2300720b */ /* 0x000fe40003f1d000 */
[----:B------:R-:W-:Y:S02]  /*3470*/  SEL R35, R2, RZ, P2 ;  /* 0x000000ff02237207 */ /* 0x000fe40001000000 */
[----:B------:R-:W-:Y:S02]  /*3480*/  ISETP.NE.AND P1, PT, R3, RZ, P1 ;  /* 0x000000ff0300720c */ /* 0x000fe40000f25270 */
[----:B------:R-:W-:-:S02]  /*3490*/  SHF.R.U32.HI R35, RZ, R35, R4 ;  /* 0x00000023ff237219 */ /* 0x000fc40000011604 */
[----:B------:R-:W-:Y:S02]  /*34a0*/  PLOP3.LUT P0, PT, P0, P1, PT, 0xf8, 0x8f ;  /* 0x00000000008f781c */ /* 0x000fe40000703f70 */
[----:B------:R-:W-:Y:S02]  /*34b0*/  SHF.R.U32.HI R3, RZ, 0x1, R35 ;  /* 0x00000001ff037819 */ /* 0x000fe40000011623 */
[----:B------:R-:W-:-:S04]  /*34c0*/  SEL R2, RZ, 0x1, !P0 ;  /* 0x00000001ff027807 */ /* 0x000fc80004000000 */
[----:B------:R-:W-:-:S04]  /*34d0*/  LOP3.LUT R2, R2, 0x1, R3, 0xf8, !PT ;  /* 0x0000000102027812 */ /* 0x000fc800078ef803 */
[----:B------:R-:W-:-:S04]  /*34e0*/  LOP3.LUT R2, R2, R35, RZ, 0xc0, !PT ;  /* 0x0000002302027212 */ /* 0x000fc800078ec0ff */
[----:B------:R-:W-:-:S04]  /*34f0*/  IADD3 R3, PT, PT, R3, R2, RZ ;  /* 0x0000000203037210 */ /* 0x000fc80007ffe0ff */
[----:B------:R-:W-:Y:S01]  /*3500*/  LOP3.LUT R0, R3, R0, RZ, 0xfc, !PT ;  /* 0x0000000003007212 */ /* 0x000fe200078efcff */
[----:B------:R-:W-:Y:S06]  /*3510*/  BRA `(.L_x_57) ;  /* 0x0000000000107947 */ /* 0x000fec0003800000 */
.L_x_56:
[----:B------:R-:W-:-:S04]  /*3520*/  LOP3.LUT R0, R0, 0x80000000, RZ, 0xc0, !PT ;  /* 0x8000000000007812 */ /* 0x000fc800078ec0ff */
[----:B------:R-:W-:Y:S01]  /*3530*/  LOP3.LUT R0, R0, 0x7f800000, RZ, 0xfc, !PT ;  /* 0x7f80000000007812 */ /* 0x000fe200078efcff */
[----:B------:R-:W-:Y:S06]  /*3540*/  BRA `(.L_x_57) ;  /* 0x0000000000047947 */ /* 0x000fec0003800000 */
.L_x_55:
[----:B------:R-:W-:-:S07]  /*3550*/  LEA R0, R35, R0, 0x17 ;  /* 0x0000000023007211 */ /* 0x000fce00078eb8ff */
.L_x_57:
[----:B------:R-:W-:Y:S05]  /*3560*/  BSYNC.RECONVERGENT B1 ;  /* 0x0000000000017941 */ /* 0x000fea0003800200 */
.L_x_54:
[----:B------:R-:W-:Y:S05]  /*3570*/  BRA `(.L_x_58) ;  /* 0x0000000000207947 */ /* 0x000fea0003800000 */
.L_x_53:
[----:B------:R-:W-:-:S04]  /*3580*/  LOP3.LUT R0, R3, 0x80000000, R0, 0x48, !PT ;  /* 0x8000000003007812 */ /* 0x000fc800078e4800 */
[----:B------:R-:W-:Y:S01]  /*3590*/  LOP3.LUT R0, R0, 0x7f800000, RZ, 0xfc, !PT ;  /* 0x7f80000000007812 */ /* 0x000fe200078efcff */
[----:B------:R-:W-:Y:S06]  /*35a0*/  BRA `(.L_x_58) ;  /* 0x0000000000147947 */ /* 0x000fec0003800000 */
.L_x_52:
[----:B------:R-:W-:Y:S01]  /*35b0*/  LOP3.LUT R0, R3, 0x80000000, R0, 0x48, !PT ;  /* 0x8000000003007812 */ /* 0x000fe200078e4800 */
[----:B------:R-:W-:Y:S06]  /*35c0*/  BRA `(.L_x_58) ;  /* 0x00000000000c7947 */ /* 0x000fec0003800000 */
.L_x_51:
[----:B------:R-:W0:Y:S01]  /*35d0*/  MUFU.RSQ R0, -QNAN ;  /* 0xffc0000000007908 */ /* 0x000e220000001400 */
[----:B------:R-:W-:Y:S05]  /*35e0*/  BRA `(.L_x_58) ;  /* 0x0000000000047947 */ /* 0x000fea0003800000 */
.L_x_50:
[----:B------:R-:W-:-:S07]  /*35f0*/  FADD.FTZ R0, R0, R3 ;  /* 0x0000000300007221 */ /* 0x000fce0000010000 */
.L_x_58:
[----:B------:R-:W-:Y:S05]  /*3600*/  BSYNC.RECONVERGENT B0 ;  /* 0x0000000000007941 */ /* 0x000fea0003800200 */
.L_x_48:
[----:B------:R-:W-:Y:S01]  /*3610*/  HFMA2 R3, -RZ, RZ, 0, 0 ;  /* 0x00000000ff037431 */ /* 0x000fe200000001ff */
[----:B------:R-:W-:-:S04]  /*3620*/  MOV R2, R32 ;  /* 0x0000002000027202 */ /* 0x000fc80000000f00 */
[----:B0-----:R-:W-:Y:S05]  /*3630*/  RET.REL.NODEC R2 `(_Z14iterate_kernelPfS_S_S_S_S_iifff) ;  /* 0xffffffc802707950 */ /* 0x001fea0003c3ffff */
.L_x_59:
        /* <DEDUP_REMOVED lines=12> */
.L_x_61:


//--------------------- .nv.shared.reserved.0     --------------------------
	.section	.nv.shared.reserved.0,"aw",@nobits
	.weak		__nv_reservedSMEM_offset_0_alias
	.size		__nv_reservedSMEM_offset_0_alias, 0, 64
	.other		__nv_reservedSMEM_offset_0_alias,@"STO_CUDA_RESERVED_SHARED STV_DEFAULT"
__nv_reservedSMEM_offset_0_alias:
	.zero		0
	.zero		64


//--------------------- .nv.constant0._Z13swap_pointersPfS_ --------------------------
	.section	.nv.constant0._Z13swap_pointersPfS_,"a",@progbits
	.sectionflags	@""
	.align	4
.nv.constant0._Z13swap_pointersPfS_:
	.zero		912


//--------------------- .nv.constant0._Z14iterate_kernelPfS_S_S_S_S_iifff --------------------------
	.section	.nv.constant0._Z14iterate_kernelPfS_S_S_S_S_iifff,"a",@progbits
	.sectionflags	@""
	.align	4
.nv.constant0._Z14iterate_kernelPfS_S_S_S_S_iifff:
	.zero		964


//--------------------- SYMBOLS --------------------------

	.type		.nv.reservedSmem.offset0,@object
	.size		.nv.reservedSmem.offset0,0x4
